	.target	sm_90a

	.elftype	@"ET_EXEC"


//--------------------- .note.nv.tkinfo           --------------------------
	.section	.note.nv.tkinfo,"",@"SHT_NOTE"
	.sectionflags	@"SHF_NOTE_NV_TKINFO"
	.tkinfo
        /*0018*/ 	.word	0x00000002
        /*0030*/ 	.string	""
        /*0030*/ 	.string	"ptxas"
        /*0030*/ 	.string	"Cuda compilation tools, release 13.0, V13.0.88"
        /*0030*/ 	.string	"Build cuda_13.0.r13.0/compiler.36424714_0"
        /*0030*/ 	.string	"-arch sm_90a -m 64 "



//--------------------- .note.nv.cuinfo           --------------------------
	.section	.note.nv.cuinfo,"",@"SHT_NOTE"
	.sectionflags	@"SHF_NOTE_NV_CUINFO"
        /*0018*/ 	.short	0x0002
        /*001a*/ 	.short	0x005a
        /*001c*/ 	.short	0x0082
	.zero		2


//--------------------- .nv.info                  --------------------------
	.section	.nv.info,"",@"SHT_CUDA_INFO"
	.align	4


	//----- nvinfo : EIATTR_REGCOUNT
	.align		4
        /*0000*/ 	.byte	0x04, 0x2f
        /*0002*/ 	.short	(.L_15 - .L_14)
	.align		4
.L_14:
        /*0004*/ 	.word	index@(_ZN7cutlass13device_kernelINS_4gemm6kernel13GemmUniversalIN4cute5tupleIJiiiiEEENS1_10collective13CollectiveMmaINS1_34MainloopSm90TmaGmmaWarpSpecializedILi11ENS5_IJNS4_1CILi4EEENSA_ILi2EEENSA_ILi1EEEEEENS1_32KernelTmaWarpSpecializedPingpongEEENS5_IJNSA_ILi64EEENSA_ILi256EEESH_EEEaNS5_IJlSD_lEEEaSK_NS4_8TiledMMAINS4_8MMA_AtomIJNS4_4SM904GMMA27MMA_64x256x32_S32S8S8_SS_TNEEEENS4_6LayoutINS5_IJSD_SD_SD_EEENS5_IJNSA_ILi0EEEST_ST_EEEEENS5_IJNS4_10UnderscoreESW_SW_EEEEENS4_23SM90_TMA_LOAD_MULTICASTENS4_14ComposedLayoutINS4_7SwizzleILi2ELi4ELi3EEENS4_18smem_ptr_flag_bitsILi8EEENSR_INS5_IJNSA_ILi8EEESH_EEENS5_IJSH_SD_EEEEEEEvNS4_8identityESZ_S19_vS1A_EENS_8epilogue10collective6detail29Sm90TmaWarpSpecializedAdapterINS1D_15DefaultEpilogueIaSK_SK_NS1C_6thread17LinearCombinationIaLi1EiiLNS1H_9ScaleType4KindE0ELNS_15FloatRoundStyleE2EaEENS1_15EpilogueDefaultEEEEEvvEEEEvNT_6ParamsE)
        /*0008*/ 	.word	0x000000a8


	//----- nvinfo : EIATTR_FRAME_SIZE
	.align		4
.L_15:
        /*000c*/ 	.byte	0x04, 0x11
        /*000e*/ 	.short	(.L_17 - .L_16)
	.align		4
.L_16:
        /*0010*/ 	.word	index@(_ZN7cutlass13device_kernelINS_4gemm6kernel13GemmUniversalIN4cute5tupleIJiiiiEEENS1_10collective13CollectiveMmaINS1_34MainloopSm90TmaGmmaWarpSpecializedILi11ENS5_IJNS4_1CILi4EEENSA_ILi2EEENSA_ILi1EEEEEENS1_32KernelTmaWarpSpecializedPingpongEEENS5_IJNSA_ILi64EEENSA_ILi256EEESH_EEEaNS5_IJlSD_lEEEaSK_NS4_8TiledMMAINS4_8MMA_AtomIJNS4_4SM904GMMA27MMA_64x256x32_S32S8S8_SS_TNEEEENS4_6LayoutINS5_IJSD_SD_SD_EEENS5_IJNSA_ILi0EEEST_ST_EEEEENS5_IJNS4_10UnderscoreESW_SW_EEEEENS4_23SM90_TMA_LOAD_MULTICASTENS4_14ComposedLayoutINS4_7SwizzleILi2ELi4ELi3EEENS4_18smem_ptr_flag_bitsILi8EEENSR_INS5_IJNSA_ILi8EEESH_EEENS5_IJSH_SD_EEEEEEEvNS4_8identityESZ_S19_vS1A_EENS_8epilogue10collective6detail29Sm90TmaWarpSpecializedAdapterINS1D_15DefaultEpilogueIaSK_SK_NS1C_6thread17LinearCombinationIaLi1EiiLNS1H_9ScaleType4KindE0ELNS_15FloatRoundStyleE2EaEENS1_15EpilogueDefaultEEEEEvvEEEEvNT_6ParamsE)
        /*0014*/ 	.word	0x00000008


	//----- nvinfo : EIATTR_MIN_STACK_SIZE
	.align		4
.L_17:
        /*0018*/ 	.byte	0x04, 0x12
        /*001a*/ 	.short	(.L_19 - .L_18)
	.align		4
.L_18:
        /*001c*/ 	.word	index@(_ZN7cutlass13device_kernelINS_4gemm6kernel13GemmUniversalIN4cute5tupleIJiiiiEEENS1_10collective13CollectiveMmaINS1_34MainloopSm90TmaGmmaWarpSpecializedILi11ENS5_IJNS4_1CILi4EEENSA_ILi2EEENSA_ILi1EEEEEENS1_32KernelTmaWarpSpecializedPingpongEEENS5_IJNSA_ILi64EEENSA_ILi256EEESH_EEEaNS5_IJlSD_lEEEaSK_NS4_8TiledMMAINS4_8MMA_AtomIJNS4_4SM904GMMA27MMA_64x256x32_S32S8S8_SS_TNEEEENS4_6LayoutINS5_IJSD_SD_SD_EEENS5_IJNSA_ILi0EEEST_ST_EEEEENS5_IJNS4_10UnderscoreESW_SW_EEEEENS4_23SM90_TMA_LOAD_MULTICASTENS4_14ComposedLayoutINS4_7SwizzleILi2ELi4ELi3EEENS4_18smem_ptr_flag_bitsILi8EEENSR_INS5_IJNSA_ILi8EEESH_EEENS5_IJSH_SD_EEEEEEEvNS4_8identityESZ_S19_vS1A_EENS_8epilogue10collective6detail29Sm90TmaWarpSpecializedAdapterINS1D_15DefaultEpilogueIaSK_SK_NS1C_6thread17LinearCombinationIaLi1EiiLNS1H_9ScaleType4KindE0ELNS_15FloatRoundStyleE2EaEENS1_15EpilogueDefaultEEEEEvvEEEEvNT_6ParamsE)
        /*0020*/ 	.word	0x00000008
.L_19:


//--------------------- .nv.compat                --------------------------
	.section	.nv.compat,"",@"SHT_CUDA_COMPAT_INFO"
	.align	4
        /*0000*/ 	.byte	0x02, 0x09, 0x01, 0x00, 0x02, 0x02, 0x04, 0x00, 0x02, 0x05, 0x05, 0x00, 0x03, 0x07, 0x01, 0x01
        /*0010*/ 	.byte	0x02, 0x03, 0x01, 0x00, 0x02, 0x06, 0x01, 0x00, 0x04, 0x0b, 0x08, 0x00, 0x00, 0x00, 0x00, 0x00
        /*0020*/ 	.byte	0x00, 0x00, 0x00, 0x00


//--------------------- .nv.info._ZN7cutlass13device_kernelINS_4gemm6kernel13GemmUniversalIN4cute5tupleIJiiiiEEENS1_10collective13CollectiveMmaINS1_34MainloopSm90TmaGmmaWarpSpecializedILi11ENS5_IJNS4_1CILi4EEENSA_ILi2EEENSA_ILi1EEEEEENS1_32KernelTmaWarpSpecializedPingpongEEENS5_IJNSA_ILi64EEENSA_ILi256EEESH_EEEaNS5_IJlSD_lEEEaSK_NS4_8TiledMMAINS4_8MMA_AtomIJNS4_4SM904GMMA27MMA_64x256x32_S32S8S8_SS_TNEEEENS4_6LayoutINS5_IJSD_SD_SD_EEENS5_IJNSA_ILi0EEEST_ST_EEEEENS5_IJNS4_10UnderscoreESW_SW_EEEEENS4_23SM90_TMA_LOAD_MULTICASTENS4_14ComposedLayoutINS4_7SwizzleILi2ELi4ELi3EEENS4_18smem_ptr_flag_bitsILi8EEENSR_INS5_IJNSA_ILi8EEESH_EEENS5_IJSH_SD_EEEEEEEvNS4_8identityESZ_S19_vS1A_EENS_8epilogue10collective6detail29Sm90TmaWarpSpecializedAdapterINS1D_15DefaultEpilogueIaSK_SK_NS1C_6thread17LinearCombinationIaLi1EiiLNS1H_9ScaleType4KindE0ELNS_15FloatRoundStyleE2EaEENS1_15EpilogueDefaultEEEEEvvEEEEvNT_6ParamsE --------------------------
	.section	.nv.info._ZN7cutlass13device_kernelINS_4gemm6kernel13GemmUniversalIN4cute5tupleIJiiiiEEENS1_10collective13CollectiveMmaINS1_34MainloopSm90TmaGmmaWarpSpecializedILi11ENS5_IJNS4_1CILi4EEENSA_ILi2EEENSA_ILi1EEEEEENS1_32KernelTmaWarpSpecializedPingpongEEENS5_IJNSA_ILi64EEENSA_ILi256EEESH_EEEaNS5_IJlSD_lEEEaSK_NS4_8TiledMMAINS4_8MMA_AtomIJNS4_4SM904GMMA27MMA_64x256x32_S32S8S8_SS_TNEEEENS4_6LayoutINS5_IJSD_SD_SD_EEENS5_IJNSA_ILi0EEEST_ST_EEEEENS5_IJNS4_10UnderscoreESW_SW_EEEEENS4_23SM90_TMA_LOAD_MULTICASTENS4_14ComposedLayoutINS4_7SwizzleILi2ELi4ELi3EEENS4_18smem_ptr_flag_bitsILi8EEENSR_INS5_IJNSA_ILi8EEESH_EEENS5_IJSH_SD_EEEEEEEvNS4_8identityESZ_S19_vS1A_EENS_8epilogue10collective6detail29Sm90TmaWarpSpecializedAdapterINS1D_15DefaultEpilogueIaSK_SK_NS1C_6thread17LinearCombinationIaLi1EiiLNS1H_9ScaleType4KindE0ELNS_15FloatRoundStyleE2EaEENS1_15EpilogueDefaultEEEEEvvEEEEvNT_6ParamsE,"",@"SHT_CUDA_INFO"
	.sectionflags	@""
	.align	4


	//----- nvinfo : EIATTR_CUDA_API_VERSION
	.align		4
        /*0000*/ 	.byte	0x04, 0x37
        /*0002*/ 	.short	(.L_21 - .L_20)
.L_20:
        /*0004*/ 	.word	0x00000082


	//----- nvinfo : EIATTR_KPARAM_INFO
	.align		4
.L_21:
        /*0008*/ 	.byte	0x04, 0x17
        /*000a*/ 	.short	(.L_23 - .L_22)
.L_22:
        /*000c*/ 	.word	0x00000000
        /*0010*/ 	.short	0x0000
        /*0012*/ 	.short	0x0070
        /*0014*/ 	.byte	0x00, 0xf0, 0x01, 0x10


	//----- nvinfo : EIATTR_SPARSE_MMA_MASK
	.align		4
.L_23:
        /*0018*/ 	.byte	0x03, 0x50
        /*001a*/ 	.short	0x0000


	//----- nvinfo : EIATTR_MAXREG_COUNT
	.align		4
        /*001c*/ 	.byte	0x03, 0x1b
        /*001e*/ 	.short	0x00a8


	//----- nvinfo : EIATTR_NUM_BARRIERS
	.align		4
        /*0020*/ 	.byte	0x02, 0x4c
        /*0022*/ 	.byte	0x01
	.zero		1


	//----- nvinfo : EIATTR_EXTERNS
	.align		4
        /*0024*/ 	.byte	0x04, 0x0f
        /*0026*/ 	.short	(.L_25 - .L_24)


	//   ....[0]....
	.align		4
.L_24:
        /*0028*/ 	.word	index@(__assertfail)


	//----- nvinfo : EIATTR_ANNOTATIONS
	.align		4
.L_25:
        /*002c*/ 	.byte	0x04, 0x55
        /*002e*/ 	.short	(.L_27 - .L_26)


	//   ....[0]....
.L_26:
        /*0030*/ 	.word	0x00000001
        /*0034*/ 	.byte	0xe0, 0x0e, 0x00, 0x00, 0x01, 0x00, 0x00, 0x00, 0xd0, 0x84, 0x00, 0x00, 0x01, 0x00, 0x00, 0x00
        /*0044*/ 	.byte	0x90, 0x92, 0x00, 0x00


	//----- nvinfo : EIATTR_MERCURY_ISA_VERSION
	.align		4
.L_27:
        /*0048*/ 	.byte	0x03, 0x5f
        /*004a*/ 	.short	0x0101


	//----- nvinfo : EIATTR_INT_WARP_WIDE_INSTR_OFFSETS
	.align		4
        /*004c*/ 	.byte	0x04, 0x31
        /*004e*/ 	.short	(.L_29 - .L_28)


	//   ....[0]....
.L_28:
        /*0050*/ 	.word	0x000006a0


	//   ....[1]....
        /*0054*/ 	.word	0x000006b0


	//   ....[2]....
        /*0058*/ 	.word	0x000006c0


	//   ....[3]....
        /*005c*/ 	.word	0x00000800


	//   ....[4]....
        /*0060*/ 	.word	0x00000820


	//   ....[5]....
        /*0064*/ 	.word	0x00000830


	//   ....[6]....
        /*0068*/ 	.word	0x000008c0


	//   ....[7]....
        /*006c*/ 	.word	0x00000910


	//   ....[8]....
        /*0070*/ 	.word	0x00001f50


	//----- nvinfo : EIATTR_COOP_GROUP_MASK_REGIDS
	.align		4
.L_29:
        /*0074*/ 	.byte	0x04, 0x29
        /*0076*/ 	.short	(.L_31 - .L_30)


	//   ....[0]....
.L_30:
        /*0078*/ 	.word	0xffffffff


	//   ....[1]....
        /*007c*/ 	.word	0xffffffff


	//   ....[2]....
        /*0080*/ 	.word	0xffffffff


	//   ....[3]....
        /*0084*/ 	.word	0xffffffff


	//   ....[4]....
        /*0088*/ 	.word	0xffffffff


	//   ....[5]....
        /*008c*/ 	.word	0xffffffff


	//   ....[6]....
        /*0090*/ 	.word	0xffffffff


	//----- nvinfo : EIATTR_COOP_GROUP_INSTR_OFFSETS
	.align		4
.L_31:
        /*0094*/ 	.byte	0x04, 0x28
        /*0096*/ 	.short	(.L_33 - .L_32)


	//   ....[0]....
.L_32:
        /*0098*/ 	.word	0x00000070


	//   ....[1]....
        /*009c*/ 	.word	0x00000080


	//   ....[2]....
        /*00a0*/ 	.word	0x00000140


	//   ....[3]....
        /*00a4*/ 	.word	0x00000440


	//   ....[4]....
        /*00a8*/ 	.word	0x00000480


	//   ....[5]....
        /*00ac*/ 	.word	0x00000850


	//   ....[6]....
        /*00b0*/ 	.word	0x00000a80


	//----- nvinfo : EIATTR_REG_RECONFIG
	.align		4
.L_33:
        /*00b4*/ 	.byte	0x01, 0x54
	.zero		2


	//----- nvinfo : EIATTR_SYSCALL_OFFSETS
	.align		4
        /*00b8*/ 	.byte	0x04, 0x46
        /*00ba*/ 	.short	(.L_35 - .L_34)


	//   ....[0]....
.L_34:
        /*00bc*/ 	.word	0x00001900


	//----- nvinfo : EIATTR_MBARRIER_INSTR_OFFSETS
	.align		4
.L_35:
        /*00c0*/ 	.byte	0x04, 0x39
        /*00c2*/ 	.short	(.L_37 - .L_36)


	//   ....[0]....
.L_36:
        /*00c4*/ 	.word	0x000002a0
        /*00c8*/ 	.word	0x000000ff
        /*00cc*/ 	.word	0x00000000
        /*00d0*/ 	.short	0x0100
        /*00d2*/ 	.byte	0x08
	.zero		1


	//   ....[1]....
        /*00d4*/ 	.word	0x000002b0
        /*00d8*/ 	.word	0x000000ff
        /*00dc*/ 	.word	0x00000058
        /*00e0*/ 	.short	0x0100
        /*00e2*/ 	.byte	0x08
	.zero		1


	//   ....[2]....
        /*00e4*/ 	.word	0x000002c0
        /*00e8*/ 	.word	0x000000ff
        /*00ec*/ 	.word	0x00000008
        /*00f0*/ 	.short	0x0100
        /*00f2*/ 	.byte	0x08
	.zero		1


	//   ....[3]....
        /*00f4*/ 	.word	0x000002d0
        /*00f8*/ 	.word	0x000000ff
        /*00fc*/ 	.word	0x00000060
        /*0100*/ 	.short	0x0100
        /*0102*/ 	.byte	0x08
	.zero		1


	//   ....[4]....
        /*0104*/ 	.word	0x000002e0
        /*0108*/ 	.word	0x000000ff
        /*010c*/ 	.word	0x00000010
        /*0110*/ 	.short	0x0100
        /*0112*/ 	.byte	0x08
	.zero		1


	//   ....[5]....
        /*0114*/ 	.word	0x000002f0
        /*0118*/ 	.word	0x000000ff
        /*011c*/ 	.word	0x00000068
        /*0120*/ 	.short	0x0100
        /*0122*/ 	.byte	0x08
	.zero		1


	//   ....[6]....
        /*0124*/ 	.word	0x00000300
        /*0128*/ 	.word	0x000000ff
        /*012c*/ 	.word	0x00000018
        /*0130*/ 	.short	0x0100
        /*0132*/ 	.byte	0x08
	.zero		1


	//   ....[7]....
        /*0134*/ 	.word	0x00000310
        /*0138*/ 	.word	0x000000ff
        /*013c*/ 	.word	0x00000070
        /*0140*/ 	.short	0x0100
        /*0142*/ 	.byte	0x08
	.zero		1


	//   ....[8]....
        /*0144*/ 	.word	0x00000320
        /*0148*/ 	.word	0x000000ff
        /*014c*/ 	.word	0x00000020
        /*0150*/ 	.short	0x0100
        /*0152*/ 	.byte	0x08
	.zero		1


	//   ....[9]....
        /*0154*/ 	.word	0x00000330
        /*0158*/ 	.word	0x000000ff
        /*015c*/ 	.word	0x00000078
        /*0160*/ 	.short	0x0100
        /*0162*/ 	.byte	0x08
	.zero		1


	//   ....[10]....
        /*0164*/ 	.word	0x00000340
        /*0168*/ 	.word	0x000000ff
        /*016c*/ 	.word	0x00000028
        /*0170*/ 	.short	0x0100
        /*0172*/ 	.byte	0x08
	.zero		1


	//   ....[11]....
        /*0174*/ 	.word	0x00000350
        /*0178*/ 	.word	0x000000ff
        /*017c*/ 	.word	0x00000080
        /*0180*/ 	.short	0x0100
        /*0182*/ 	.byte	0x08
	.zero		1


	//   ....[12]....
        /*0184*/ 	.word	0x00000360
        /*0188*/ 	.word	0x000000ff
        /*018c*/ 	.word	0x00000030
        /*0190*/ 	.short	0x0100
        /*0192*/ 	.byte	0x08
	.zero		1


	//   ....[13]....
        /*0194*/ 	.word	0x00000370
        /*0198*/ 	.word	0x000000ff
        /*019c*/ 	.word	0x00000088
        /*01a0*/ 	.short	0x0100
        /*01a2*/ 	.byte	0x08
	.zero		1


	//   ....[14]....
        /*01a4*/ 	.word	0x00000380
        /*01a8*/ 	.word	0x000000ff
        /*01ac*/ 	.word	0x00000038
        /*01b0*/ 	.short	0x0100
        /*01b2*/ 	.byte	0x08
	.zero		1


	//   ....[15]....
        /*01b4*/ 	.word	0x00000390
        /*01b8*/ 	.word	0x000000ff
        /*01bc*/ 	.word	0x00000090
        /*01c0*/ 	.short	0x0100
        /*01c2*/ 	.byte	0x08
	.zero		1


	//   ....[16]....
        /*01c4*/ 	.word	0x000003a0
        /*01c8*/ 	.word	0x000000ff
        /*01cc*/ 	.word	0x00000040
        /*01d0*/ 	.short	0x0100
        /*01d2*/ 	.byte	0x08
	.zero		1


	//   ....[17]....
        /*01d4*/ 	.word	0x000003b0
        /*01d8*/ 	.word	0x000000ff
        /*01dc*/ 	.word	0x00000098
        /*01e0*/ 	.short	0x0100
        /*01e2*/ 	.byte	0x08
	.zero		1


	//   ....[18]....
        /*01e4*/ 	.word	0x000003c0
        /*01e8*/ 	.word	0x000000ff
        /*01ec*/ 	.word	0x00000048
        /*01f0*/ 	.short	0x0100
        /*01f2*/ 	.byte	0x08
	.zero		1


	//   ....[19]....
        /*01f4*/ 	.word	0x000003d0
        /*01f8*/ 	.word	0x000000ff
        /*01fc*/ 	.word	0x000000a0
        /*0200*/ 	.short	0x0100
        /*0202*/ 	.byte	0x08
	.zero		1


	//   ....[20]....
        /*0204*/ 	.word	0x000003e0
        /*0208*/ 	.word	0x000000ff
        /*020c*/ 	.word	0x00000050
        /*0210*/ 	.short	0x0100
        /*0212*/ 	.byte	0x08
	.zero		1


	//   ....[21]....
        /*0214*/ 	.word	0x000003f0
        /*0218*/ 	.word	0x000000ff
        /*021c*/ 	.word	0x000000a8
        /*0220*/ 	.short	0x0100
        /*0222*/ 	.byte	0x08
	.zero		1


	//   ....[22]....
        /*0224*/ 	.word	0x00000940
        /*0228*/ 	.word	0x000000ff
        /*022c*/ 	.word	0x000000e0
        /*0230*/ 	.short	0x0100
        /*0232*/ 	.byte	0x08
	.zero		1


	//   ....[23]....
        /*0234*/ 	.word	0x000009d0
        /*0238*/ 	.word	0x000000ff
        /*023c*/ 	.word	0x000000e8
        /*0240*/ 	.short	0x0100
        /*0242*/ 	.byte	0x08
	.zero		1


	//   ....[24]....
        /*0244*/ 	.word	0x00000a00
        /*0248*/ 	.word	0x000000ff
        /*024c*/ 	.word	0x000000c0
        /*0250*/ 	.short	0x0100
        /*0252*/ 	.byte	0x09
	.zero		1


	//   ....[25]....
        /*0254*/ 	.word	0x00000a10
        /*0258*/ 	.word	0x000000ff
        /*025c*/ 	.word	0x000000c8
        /*0260*/ 	.short	0x0100
        /*0262*/ 	.byte	0x09
	.zero		1


	//   ....[26]....
        /*0264*/ 	.word	0x00000a20
        /*0268*/ 	.word	0x000000ff
        /*026c*/ 	.word	0x000000d0
        /*0270*/ 	.short	0x0100
        /*0272*/ 	.byte	0x09
	.zero		1


	//   ....[27]....
        /*0274*/ 	.word	0x00000a30
        /*0278*/ 	.word	0x000000ff
        /*027c*/ 	.word	0x000000d8
        /*0280*/ 	.short	0x0100
        /*0282*/ 	.byte	0x09
	.zero		1


	//   ....[28]....
        /*0284*/ 	.word	0x000017e0
        /*0288*/ 	.word	0x0000009f
        /*028c*/ 	.word	0x00000000
        /*0290*/ 	.short	0x010a
        /*0292*/ 	.byte	0x2a
	.zero		1


	//   ....[29]....
        /*0294*/ 	.word	0x00001990
        /*0298*/ 	.word	0x00000003
        /*029c*/ 	.word	0x00000000
        /*02a0*/ 	.short	0x010a
        /*02a2*/ 	.byte	0x3f
	.zero		1


	//   ....[30]....
        /*02a4*/ 	.word	0x000019f0
        /*02a8*/ 	.word	0x00000003
        /*02ac*/ 	.word	0x00000000
        /*02b0*/ 	.short	0x010a
        /*02b2*/ 	.byte	0x3f
	.zero		1


	//   ....[31]....
        /*02b4*/ 	.word	0x00001c50
        /*02b8*/ 	.word	0x000000ff
        /*02bc*/ 	.word	0x00000000
        /*02c0*/ 	.short	0x010a
        /*02c2*/ 	.byte	0x04
	.zero		1


	//   ....[32]....
        /*02c4*/ 	.word	0x00001c90
        /*02c8*/ 	.word	0x000000ff
        /*02cc*/ 	.word	0x00000000
        /*02d0*/ 	.short	0x010a
        /*02d2*/ 	.byte	0x04
	.zero		1


	//   ....[33]....
        /*02d4*/ 	.word	0x00001df0
        /*02d8*/ 	.word	0x00000004
        /*02dc*/ 	.word	0x00000000
        /*02e0*/ 	.short	0x0101
        /*02e2*/ 	.byte	0x3f
	.zero		1


	//   ....[34]....
        /*02e4*/ 	.word	0x00001ef0
        /*02e8*/ 	.word	0x000000a0
        /*02ec*/ 	.word	0x00000000
        /*02f0*/ 	.short	0x0101
        /*02f2*/ 	.byte	0x2d
	.zero		1


	//   ....[35]....
        /*02f4*/ 	.word	0x00001ff0
        /*02f8*/ 	.word	0x00000000
        /*02fc*/ 	.word	0x00000000
        /*0300*/ 	.short	0x0101
        /*0302*/ 	.byte	0x3f
	.zero		1


	//   ....[36]....
        /*0304*/ 	.word	0x000020b0
        /*0308*/ 	.word	0x0000009f
        /*030c*/ 	.word	0x00000010
        /*0310*/ 	.short	0x010a
        /*0312*/ 	.byte	0x2a
	.zero		1


	//   ....[37]....
        /*0314*/ 	.word	0x000084f0
        /*0318*/ 	.word	0x000000a2
        /*031c*/ 	.word	0x00000000
        /*0320*/ 	.short	0x0101
        /*0322*/ 	.byte	0x2d
	.zero		1


	//   ....[38]....
        /*0324*/ 	.word	0x00008fe0
        /*0328*/ 	.word	0x0000000a
        /*032c*/ 	.word	0x00000058
        /*0330*/ 	.short	0x010a
        /*0332*/ 	.byte	0x3f
	.zero		1


	//   ....[39]....
        /*0334*/ 	.word	0x000093a0
        /*0338*/ 	.word	0x00000005
        /*033c*/ 	.word	0x000000e8
        /*0340*/ 	.short	0x0101
        /*0342*/ 	.byte	0x3f
	.zero		1


	//   ....[40]....
        /*0344*/ 	.word	0x00009b20
        /*0348*/ 	.word	0x00000009
        /*034c*/ 	.word	0x00000000
        /*0350*/ 	.short	0x010a
        /*0352*/ 	.byte	0x3f
	.zero		1


	//   ....[41]....
        /*0354*/ 	.word	0x00009ba0
        /*0358*/ 	.word	0x00000008
        /*035c*/ 	.word	0x00000000
        /*0360*/ 	.short	0x010a
        /*0362*/ 	.byte	0x3f
	.zero		1


	//   ....[42]....
        /*0364*/ 	.word	0x00009c30
        /*0368*/ 	.word	0x00000009
        /*036c*/ 	.word	0x00000000
        /*0370*/ 	.short	0x010a
        /*0372*/ 	.byte	0x3f
	.zero		1


	//   ....[43]....
        /*0374*/ 	.word	0x00009cc0
        /*0378*/ 	.word	0x00000008
        /*037c*/ 	.word	0x00000000
        /*0380*/ 	.short	0x010a
        /*0382*/ 	.byte	0x3f
	.zero		1


	//   ....[44]....
        /*0384*/ 	.word	0x00009d50
        /*0388*/ 	.word	0x00000009
        /*038c*/ 	.word	0x00000000
        /*0390*/ 	.short	0x010a
        /*0392*/ 	.byte	0x3f
	.zero		1


	//   ....[45]....
        /*0394*/ 	.word	0x00009de0
        /*0398*/ 	.word	0x00000008
        /*039c*/ 	.word	0x00000000
        /*03a0*/ 	.short	0x010a
        /*03a2*/ 	.byte	0x3f
	.zero		1


	//   ....[46]....
        /*03a4*/ 	.word	0x00009e70
        /*03a8*/ 	.word	0x00000009
        /*03ac*/ 	.word	0x00000000
        /*03b0*/ 	.short	0x010a
        /*03b2*/ 	.byte	0x3f
	.zero		1


	//   ....[47]....
        /*03b4*/ 	.word	0x00009f00
        /*03b8*/ 	.word	0x00000008
        /*03bc*/ 	.word	0x00000000
        /*03c0*/ 	.short	0x010a
        /*03c2*/ 	.byte	0x3f
	.zero		1


	//   ....[48]....
        /*03c4*/ 	.word	0x00009f90
        /*03c8*/ 	.word	0x00000009
        /*03cc*/ 	.word	0x00000000
        /*03d0*/ 	.short	0x010a
        /*03d2*/ 	.byte	0x3f
	.zero		1


	//   ....[49]....
        /*03d4*/ 	.word	0x0000a020
        /*03d8*/ 	.word	0x00000006
        /*03dc*/ 	.word	0x00000000
        /*03e0*/ 	.short	0x010a
        /*03e2*/ 	.byte	0x3f
	.zero		1


	//   ....[50]....
        /*03e4*/ 	.word	0x0000a0b0
        /*03e8*/ 	.word	0x00000003
        /*03ec*/ 	.word	0x00000000
        /*03f0*/ 	.short	0x010a
        /*03f2*/ 	.byte	0x3f
	.zero		1


	//   ....[51]....
        /*03f4*/ 	.word	0x0000a110
        /*03f8*/ 	.word	0x000000a1
        /*03fc*/ 	.word	0x00000000
        /*0400*/ 	.short	0x010a
        /*0402*/ 	.byte	0x3f
	.zero		1


	//   ....[52]....
        /*0404*/ 	.word	0x0000a160
        /*0408*/ 	.word	0x00000003
        /*040c*/ 	.word	0x00000000
        /*0410*/ 	.short	0x010a
        /*0412*/ 	.byte	0x3f
	.zero		1


	//   ....[53]....
        /*0414*/ 	.word	0x0000a1c0
        /*0418*/ 	.word	0x00000005
        /*041c*/ 	.word	0x00000000
        /*0420*/ 	.short	0x010a
        /*0422*/ 	.byte	0x3f
	.zero		1


	//   ....[54]....
        /*0424*/ 	.word	0x0000a210
        /*0428*/ 	.word	0x000000a1
        /*042c*/ 	.word	0x00000010
        /*0430*/ 	.short	0x010a
        /*0432*/ 	.byte	0x3f
	.zero		1


	//   ....[55]....
        /*0434*/ 	.word	0x0000a2e0
        /*0438*/ 	.word	0x0000000a
        /*043c*/ 	.word	0x00000058
        /*0440*/ 	.short	0x010a
        /*0442*/ 	.byte	0x3f
	.zero		1


	//   ....[56]....
        /*0444*/ 	.word	0x0000a3b0
        /*0448*/ 	.word	0x00000009
        /*044c*/ 	.word	0x00000000
        /*0450*/ 	.short	0x010a
        /*0452*/ 	.byte	0x3f
	.zero		1


	//   ....[57]....
        /*0454*/ 	.word	0x0000a400
        /*0458*/ 	.word	0x00000008
        /*045c*/ 	.word	0x00000000
        /*0460*/ 	.short	0x010a
        /*0462*/ 	.byte	0x3f
	.zero		1


	//   ....[58]....
        /*0464*/ 	.word	0x0000a450
        /*0468*/ 	.word	0x00000009
        /*046c*/ 	.word	0x00000000
        /*0470*/ 	.short	0x010a
        /*0472*/ 	.byte	0x3f
	.zero		1


	//   ....[59]....
        /*0474*/ 	.word	0x0000a4a0
        /*0478*/ 	.word	0x00000008
        /*047c*/ 	.word	0x00000000
        /*0480*/ 	.short	0x010a
        /*0482*/ 	.byte	0x3f
	.zero		1


	//   ....[60]....
        /*0484*/ 	.word	0x0000a4f0
        /*0488*/ 	.word	0x00000009
        /*048c*/ 	.word	0x00000000
        /*0490*/ 	.short	0x010a
        /*0492*/ 	.byte	0x3f
	.zero		1


	//   ....[61]....
        /*0494*/ 	.word	0x0000a540
        /*0498*/ 	.word	0x00000008
        /*049c*/ 	.word	0x00000000
        /*04a0*/ 	.short	0x010a
        /*04a2*/ 	.byte	0x3f
	.zero		1


	//   ....[62]....
        /*04a4*/ 	.word	0x0000a590
        /*04a8*/ 	.word	0x00000009
        /*04ac*/ 	.word	0x00000000
        /*04b0*/ 	.short	0x010a
        /*04b2*/ 	.byte	0x3f
	.zero		1


	//   ....[63]....
        /*04b4*/ 	.word	0x0000a5e0
        /*04b8*/ 	.word	0x00000008
        /*04bc*/ 	.word	0x00000000
        /*04c0*/ 	.short	0x010a
        /*04c2*/ 	.byte	0x3f
	.zero		1


	//   ....[64]....
        /*04c4*/ 	.word	0x0000a630
        /*04c8*/ 	.word	0x00000009
        /*04cc*/ 	.word	0x00000000
        /*04d0*/ 	.short	0x010a
        /*04d2*/ 	.byte	0x3f
	.zero		1


	//   ....[65]....
        /*04d4*/ 	.word	0x0000a680
        /*04d8*/ 	.word	0x00000006
        /*04dc*/ 	.word	0x00000000
        /*04e0*/ 	.short	0x010a
        /*04e2*/ 	.byte	0x3f
	.zero		1


	//----- nvinfo : EIATTR_NUM_MBARRIERS
	.align		4
.L_37:
        /*04e4*/ 	.byte	0x03, 0x38
        /*04e6*/ 	.short	0x001c


	//----- nvinfo : EIATTR_EXIT_INSTR_OFFSETS
	.align		4
        /*04e8*/ 	.byte	0x04, 0x1c
        /*04ea*/ 	.short	(.L_39 - .L_38)


	//   ....[0]....
.L_38:
        /*04ec*/ 	.word	0x00001520


	//   ....[1]....
        /*04f0*/ 	.word	0x00001580


	//   ....[2]....
        /*04f4*/ 	.word	0x00008b80


	//   ....[3]....
        /*04f8*/ 	.word	0x00008bb0


	//   ....[4]....
        /*04fc*/ 	.word	0x0000a100


	//----- nvinfo : EIATTR_MAX_THREADS
	.align		4
.L_39:
        /*0500*/ 	.byte	0x04, 0x05
        /*0502*/ 	.short	(.L_41 - .L_40)
.L_40:
        /*0504*/ 	.word	0x00000180
        /*0508*/ 	.word	0x00000001
        /*050c*/ 	.word	0x00000001


	//----- nvinfo : EIATTR_CRS_STACK_SIZE
	.align		4
.L_41:
        /*0510*/ 	.byte	0x04, 0x1e
        /*0512*/ 	.short	(.L_43 - .L_42)
.L_42:
        /*0514*/ 	.word	0x00000000


	//----- nvinfo : EIATTR_CBANK_PARAM_SIZE
	.align		4
.L_43:
        /*0518*/ 	.byte	0x03, 0x19
        /*051a*/ 	.short	0x0470


	//----- nvinfo : EIATTR_PARAM_CBANK
	.align		4
        /*051c*/ 	.byte	0x04, 0x0a
        /*051e*/ 	.short	(.L_45 - .L_44)
	.align		4
.L_44:
        /*0520*/ 	.word	index@(.nv.constant0._ZN7cutlass13device_kernelINS_4gemm6kernel13GemmUniversalIN4cute5tupleIJiiiiEEENS1_10collective13CollectiveMmaINS1_34MainloopSm90TmaGmmaWarpSpecializedILi11ENS5_IJNS4_1CILi4EEENSA_ILi2EEENSA_ILi1EEEEEENS1_32KernelTmaWarpSpecializedPingpongEEENS5_IJNSA_ILi64EEENSA_ILi256EEESH_EEEaNS5_IJlSD_lEEEaSK_NS4_8TiledMMAINS4_8MMA_AtomIJNS4_4SM904GMMA27MMA_64x256x32_S32S8S8_SS_TNEEEENS4_6LayoutINS5_IJSD_SD_SD_EEENS5_IJNSA_ILi0EEEST_ST_EEEEENS5_IJNS4_10UnderscoreESW_SW_EEEEENS4_23SM90_TMA_LOAD_MULTICASTENS4_14ComposedLayoutINS4_7SwizzleILi2ELi4ELi3EEENS4_18smem_ptr_flag_bitsILi8EEENSR_INS5_IJNSA_ILi8EEESH_EEENS5_IJSH_SD_EEEEEEEvNS4_8identityESZ_S19_vS1A_EENS_8epilogue10collective6detail29Sm90TmaWarpSpecializedAdapterINS1D_15DefaultEpilogueIaSK_SK_NS1C_6thread17LinearCombinationIaLi1EiiLNS1H_9ScaleType4KindE0ELNS_15FloatRoundStyleE2EaEENS1_15EpilogueDefaultEEEEEvvEEEEvNT_6ParamsE)
        /*0524*/ 	.short	0x0210
        /*0526*/ 	.short	0x0470


	//----- nvinfo : EIATTR_SW_WAR
	.align		4
.L_45:
        /*0528*/ 	.byte	0x04, 0x36
        /*052a*/ 	.short	(.L_47 - .L_46)
.L_46:
        /*052c*/ 	.word	0x00000008
.L_47:


//--------------------- .nv.callgraph             --------------------------
	.section	.nv.callgraph,"",@"SHT_CUDA_CALLGRAPH"
	.align	4
	.sectionentsize	8
	.align		4
        /*0000*/ 	.word	0x00000000
	.align		4
        /*0004*/ 	.word	0xffffffff
	.align		4
        /*0008*/ 	.word	index@(_ZN7cutlass13device_kernelINS_4gemm6kernel13GemmUniversalIN4cute5tupleIJiiiiEEENS1_10collective13CollectiveMmaINS1_34MainloopSm90TmaGmmaWarpSpecializedILi11ENS5_IJNS4_1CILi4EEENSA_ILi2EEENSA_ILi1EEEEEENS1_32KernelTmaWarpSpecializedPingpongEEENS5_IJNSA_ILi64EEENSA_ILi256EEESH_EEEaNS5_IJlSD_lEEEaSK_NS4_8TiledMMAINS4_8MMA_AtomIJNS4_4SM904GMMA27MMA_64x256x32_S32S8S8_SS_TNEEEENS4_6LayoutINS5_IJSD_SD_SD_EEENS5_IJNSA_ILi0EEEST_ST_EEEEENS5_IJNS4_10UnderscoreESW_SW_EEEEENS4_23SM90_TMA_LOAD_MULTICASTENS4_14ComposedLayoutINS4_7SwizzleILi2ELi4ELi3EEENS4_18smem_ptr_flag_bitsILi8EEENSR_INS5_IJNSA_ILi8EEESH_EEENS5_IJSH_SD_EEEEEEEvNS4_8identityESZ_S19_vS1A_EENS_8epilogue10collective6detail29Sm90TmaWarpSpecializedAdapterINS1D_15DefaultEpilogueIaSK_SK_NS1C_6thread17LinearCombinationIaLi1EiiLNS1H_9ScaleType4KindE0ELNS_15FloatRoundStyleE2EaEENS1_15EpilogueDefaultEEEEEvvEEEEvNT_6ParamsE)
	.align		4
        /*000c*/ 	.word	index@(__assertfail)
	.align		4
        /*0010*/ 	.word	0x00000000
	.align		4
        /*0014*/ 	.word	0xfffffffe
	.align		4
        /*0018*/ 	.word	0x00000000
	.align		4
        /*001c*/ 	.word	0xfffffffd
	.align		4
        /*0020*/ 	.word	0x00000000
	.align		4
        /*0024*/ 	.word	0xfffffffc


//--------------------- .nv.constant4             --------------------------
	.section	.nv.constant4,"a",@progbits
	.align	8
	.align		8
.nv.constant4:
        /*0000*/ 	.dword	__assertfail
	.align		8
        /*0008*/ 	.dword	__unnamed_1
	.align		8
        /*0010*/ 	.dword	_ZN40_INTERNAL_5aedc4bc_4_k_cu_fd7d3c40_301384cuda3std3__45__cpo5beginE
	.align		8
        /*0018*/ 	.dword	_ZN40_INTERNAL_5aedc4bc_4_k_cu_fd7d3c40_301384cuda3std3__45__cpo3endE
	.align		8
        /*0020*/ 	.dword	_ZN40_INTERNAL_5aedc4bc_4_k_cu_fd7d3c40_301384cuda3std3__45__cpo6cbeginE
	.align		8
        /*0028*/ 	.dword	_ZN40_INTERNAL_5aedc4bc_4_k_cu_fd7d3c40_301384cuda3std3__45__cpo4cendE
	.align		8
        /*0030*/ 	.dword	_ZN40_INTERNAL_5aedc4bc_4_k_cu_fd7d3c40_301384cuda3std3__442_GLOBAL__N__5aedc4bc_4_k_cu_fd7d3c40_301386ignoreE
	.align		8
        /*0038*/ 	.dword	_ZN40_INTERNAL_5aedc4bc_4_k_cu_fd7d3c40_301384cuda3std3__419piecewise_constructE
	.align		8
        /*0040*/ 	.dword	_ZN40_INTERNAL_5aedc4bc_4_k_cu_fd7d3c40_301384cuda3std3__48in_placeE
	.align		8
        /*0048*/ 	.dword	_ZN40_INTERNAL_5aedc4bc_4_k_cu_fd7d3c40_301384cuda3std6ranges3__45__cpo4swapE
	.align		8
        /*0050*/ 	.dword	_ZN40_INTERNAL_5aedc4bc_4_k_cu_fd7d3c40_301384cuda3std6ranges3__45__cpo9iter_moveE
	.align		8
        /*0058*/ 	.dword	_ZN40_INTERNAL_5aedc4bc_4_k_cu_fd7d3c40_301384cute7productE
	.align		8
        /*0060*/ 	.dword	_ZN40_INTERNAL_5aedc4bc_4_k_cu_fd7d3c40_301384cute1_E
	.align		8
        /*0068*/ 	.dword	$str$22
	.align		8
        /*0070*/ 	.dword	$str$23


//--------------------- .text._ZN7cutlass13device_kernelINS_4gemm6kernel13GemmUniversalIN4cute5tupleIJiiiiEEENS1_10collective13CollectiveMmaINS1_34MainloopSm90TmaGmmaWarpSpecializedILi11ENS5_IJNS4_1CILi4EEENSA_ILi2EEENSA_ILi1EEEEEENS1_32KernelTmaWarpSpecializedPingpongEEENS5_IJNSA_ILi64EEENSA_ILi256EEESH_EEEaNS5_IJlSD_lEEEaSK_NS4_8TiledMMAINS4_8MMA_AtomIJNS4_4SM904GMMA27MMA_64x256x32_S32S8S8_SS_TNEEEENS4_6LayoutINS5_IJSD_SD_SD_EEENS5_IJNSA_ILi0EEEST_ST_EEEEENS5_IJNS4_10UnderscoreESW_SW_EEEEENS4_23SM90_TMA_LOAD_MULTICASTENS4_14ComposedLayoutINS4_7SwizzleILi2ELi4ELi3EEENS4_18smem_ptr_flag_bitsILi8EEENSR_INS5_IJNSA_ILi8EEESH_EEENS5_IJSH_SD_EEEEEEEvNS4_8identityESZ_S19_vS1A_EENS_8epilogue10collective6detail29Sm90TmaWarpSpecializedAdapterINS1D_15DefaultEpilogueIaSK_SK_NS1C_6thread17LinearCombinationIaLi1EiiLNS1H_9ScaleType4KindE0ELNS_15FloatRoundStyleE2EaEENS1_15EpilogueDefaultEEEEEvvEEEEvNT_6ParamsE --------------------------
	.section	.text._ZN7cutlass13device_kernelINS_4gemm6kernel13GemmUniversalIN4cute5tupleIJiiiiEEENS1_10collective13CollectiveMmaINS1_34MainloopSm90TmaGmmaWarpSpecializedILi11ENS5_IJNS4_1CILi4EEENSA_ILi2EEENSA_ILi1EEEEEENS1_32KernelTmaWarpSpecializedPingpongEEENS5_IJNSA_ILi64EEENSA_ILi256EEESH_EEEaNS5_IJlSD_lEEEaSK_NS4_8TiledMMAINS4_8MMA_AtomIJNS4_4SM904GMMA27MMA_64x256x32_S32S8S8_SS_TNEEEENS4_6LayoutINS5_IJSD_SD_SD_EEENS5_IJNSA_ILi0EEEST_ST_EEEEENS5_IJNS4_10UnderscoreESW_SW_EEEEENS4_23SM90_TMA_LOAD_MULTICASTENS4_14ComposedLayoutINS4_7SwizzleILi2ELi4ELi3EEENS4_18smem_ptr_flag_bitsILi8EEENSR_INS5_IJNSA_ILi8EEESH_EEENS5_IJSH_SD_EEEEEEEvNS4_8identityESZ_S19_vS1A_EENS_8epilogue10collective6detail29Sm90TmaWarpSpecializedAdapterINS1D_15DefaultEpilogueIaSK_SK_NS1C_6thread17LinearCombinationIaLi1EiiLNS1H_9ScaleType4KindE0ELNS_15FloatRoundStyleE2EaEENS1_15EpilogueDefaultEEEEEvvEEEEvNT_6ParamsE,"ax",@progbits
	.align	128
.text._ZN7cutlass13device_kernelINS_4gemm6kernel13GemmUniversalIN4cute5tupleIJiiiiEEENS1_10collective13CollectiveMmaINS1_34MainloopSm90TmaGmmaWarpSpecializedILi11ENS5_IJNS4_1CILi4EEENSA_ILi2EEENSA_ILi1EEEEEENS1_32KernelTmaWarpSpecializedPingpongEEENS5_IJNSA_ILi64EEENSA_ILi256EEESH_EEEaNS5_IJlSD_lEEEaSK_NS4_8TiledMMAINS4_8MMA_AtomIJNS4_4SM904GMMA27MMA_64x256x32_S32S8S8_SS_TNEEEENS4_6LayoutINS5_IJSD_SD_SD_EEENS5_IJNSA_ILi0EEEST_ST_EEEEENS5_IJNS4_10UnderscoreESW_SW_EEEEENS4_23SM90_TMA_LOAD_MULTICASTENS4_14ComposedLayoutINS4_7SwizzleILi2ELi4ELi3EEENS4_18smem_ptr_flag_bitsILi8EEENSR_INS5_IJNSA_ILi8EEESH_EEENS5_IJSH_SD_EEEEEEEvNS4_8identityESZ_S19_vS1A_EENS_8epilogue10collective6detail29Sm90TmaWarpSpecializedAdapterINS1D_15DefaultEpilogueIaSK_SK_NS1C_6thread17LinearCombinationIaLi1EiiLNS1H_9ScaleType4KindE0ELNS_15FloatRoundStyleE2EaEENS1_15EpilogueDefaultEEEEEvvEEEEvNT_6ParamsE:
        .type           _ZN7cutlass13device_kernelINS_4gemm6kernel13GemmUniversalIN4cute5tupleIJiiiiEEENS1_10collective13CollectiveMmaINS1_34MainloopSm90TmaGmmaWarpSpecializedILi11ENS5_IJNS4_1CILi4EEENSA_ILi2EEENSA_ILi1EEEEEENS1_32KernelTmaWarpSpecializedPingpongEEENS5_IJNSA_ILi64EEENSA_ILi256EEESH_EEEaNS5_IJlSD_lEEEaSK_NS4_8TiledMMAINS4_8MMA_AtomIJNS4_4SM904GMMA27MMA_64x256x32_S32S8S8_SS_TNEEEENS4_6LayoutINS5_IJSD_SD_SD_EEENS5_IJNSA_ILi0EEEST_ST_EEEEENS5_IJNS4_10UnderscoreESW_SW_EEEEENS4_23SM90_TMA_LOAD_MULTICASTENS4_14ComposedLayoutINS4_7SwizzleILi2ELi4ELi3EEENS4_18smem_ptr_flag_bitsILi8EEENSR_INS5_IJNSA_ILi8EEESH_EEENS5_IJSH_SD_EEEEEEEvNS4_8identityESZ_S19_vS1A_EENS_8epilogue10collective6detail29Sm90TmaWarpSpecializedAdapterINS1D_15DefaultEpilogueIaSK_SK_NS1C_6thread17LinearCombinationIaLi1EiiLNS1H_9ScaleType4KindE0ELNS_15FloatRoundStyleE2EaEENS1_15EpilogueDefaultEEEEEvvEEEEvNT_6ParamsE,@function
        .size           _ZN7cutlass13device_kernelINS_4gemm6kernel13GemmUniversalIN4cute5tupleIJiiiiEEENS1_10collective13CollectiveMmaINS1_34MainloopSm90TmaGmmaWarpSpecializedILi11ENS5_IJNS4_1CILi4EEENSA_ILi2EEENSA_ILi1EEEEEENS1_32KernelTmaWarpSpecializedPingpongEEENS5_IJNSA_ILi64EEENSA_ILi256EEESH_EEEaNS5_IJlSD_lEEEaSK_NS4_8TiledMMAINS4_8MMA_AtomIJNS4_4SM904GMMA27MMA_64x256x32_S32S8S8_SS_TNEEEENS4_6LayoutINS5_IJSD_SD_SD_EEENS5_IJNSA_ILi0EEEST_ST_EEEEENS5_IJNS4_10UnderscoreESW_SW_EEEEENS4_23SM90_TMA_LOAD_MULTICASTENS4_14ComposedLayoutINS4_7SwizzleILi2ELi4ELi3EEENS4_18smem_ptr_flag_bitsILi8EEENSR_INS5_IJNSA_ILi8EEESH_EEENS5_IJSH_SD_EEEEEEEvNS4_8identityESZ_S19_vS1A_EENS_8epilogue10collective6detail29Sm90TmaWarpSpecializedAdapterINS1D_15DefaultEpilogueIaSK_SK_NS1C_6thread17LinearCombinationIaLi1EiiLNS1H_9ScaleType4KindE0ELNS_15FloatRoundStyleE2EaEENS1_15EpilogueDefaultEEEEEvvEEEEvNT_6ParamsE,(.L_x_348 - _ZN7cutlass13device_kernelINS_4gemm6kernel13GemmUniversalIN4cute5tupleIJiiiiEEENS1_10collective13CollectiveMmaINS1_34MainloopSm90TmaGmmaWarpSpecializedILi11ENS5_IJNS4_1CILi4EEENSA_ILi2EEENSA_ILi1EEEEEENS1_32KernelTmaWarpSpecializedPingpongEEENS5_IJNSA_ILi64EEENSA_ILi256EEESH_EEEaNS5_IJlSD_lEEEaSK_NS4_8TiledMMAINS4_8MMA_AtomIJNS4_4SM904GMMA27MMA_64x256x32_S32S8S8_SS_TNEEEENS4_6LayoutINS5_IJSD_SD_SD_EEENS5_IJNSA_ILi0EEEST_ST_EEEEENS5_IJNS4_10UnderscoreESW_SW_EEEEENS4_23SM90_TMA_LOAD_MULTICASTENS4_14ComposedLayoutINS4_7SwizzleILi2ELi4ELi3EEENS4_18smem_ptr_flag_bitsILi8EEENSR_INS5_IJNSA_ILi8EEESH_EEENS5_IJSH_SD_EEEEEEEvNS4_8identityESZ_S19_vS1A_EENS_8epilogue10collective6detail29Sm90TmaWarpSpecializedAdapterINS1D_15DefaultEpilogueIaSK_SK_NS1C_6thread17LinearCombinationIaLi1EiiLNS1H_9ScaleType4KindE0ELNS_15FloatRoundStyleE2EaEENS1_15EpilogueDefaultEEEEEvvEEEEvNT_6ParamsE)
        .other          _ZN7cutlass13device_kernelINS_4gemm6kernel13GemmUniversalIN4cute5tupleIJiiiiEEENS1_10collective13CollectiveMmaINS1_34MainloopSm90TmaGmmaWarpSpecializedILi11ENS5_IJNS4_1CILi4EEENSA_ILi2EEENSA_ILi1EEEEEENS1_32KernelTmaWarpSpecializedPingpongEEENS5_IJNSA_ILi64EEENSA_ILi256EEESH_EEEaNS5_IJlSD_lEEEaSK_NS4_8TiledMMAINS4_8MMA_AtomIJNS4_4SM904GMMA27MMA_64x256x32_S32S8S8_SS_TNEEEENS4_6LayoutINS5_IJSD_SD_SD_EEENS5_IJNSA_ILi0EEEST_ST_EEEEENS5_IJNS4_10UnderscoreESW_SW_EEEEENS4_23SM90_TMA_LOAD_MULTICASTENS4_14ComposedLayoutINS4_7SwizzleILi2ELi4ELi3EEENS4_18smem_ptr_flag_bitsILi8EEENSR_INS5_IJNSA_ILi8EEESH_EEENS5_IJSH_SD_EEEEEEEvNS4_8identityESZ_S19_vS1A_EENS_8epilogue10collective6detail29Sm90TmaWarpSpecializedAdapterINS1D_15DefaultEpilogueIaSK_SK_NS1C_6thread17LinearCombinationIaLi1EiiLNS1H_9ScaleType4KindE0ELNS_15FloatRoundStyleE2EaEENS1_15EpilogueDefaultEEEEEvvEEEEvNT_6ParamsE,@"STO_CUDA_ENTRY STV_DEFAULT"
_ZN7cutlass13device_kernelINS_4gemm6kernel13GemmUniversalIN4cute5tupleIJiiiiEEENS1_10collective13CollectiveMmaINS1_34MainloopSm90TmaGmmaWarpSpecializedILi11ENS5_IJNS4_1CILi4EEENSA_ILi2EEENSA_ILi1EEEEEENS1_32KernelTmaWarpSpecializedPingpongEEENS5_IJNSA_ILi64EEENSA_ILi256EEESH_EEEaNS5_IJlSD_lEEEaSK_NS4_8TiledMMAINS4_8MMA_AtomIJNS4_4SM904GMMA27MMA_64x256x32_S32S8S8_SS_TNEEEENS4_6LayoutINS5_IJSD_SD_SD_EEENS5_IJNSA_ILi0EEEST_ST_EEEEENS5_IJNS4_10UnderscoreESW_SW_EEEEENS4_23SM90_TMA_LOAD_MULTICASTENS4_14ComposedLayoutINS4_7SwizzleILi2ELi4ELi3EEENS4_18smem_ptr_flag_bitsILi8EEENSR_INS5_IJNSA_ILi8EEESH_EEENS5_IJSH_SD_EEEEEEEvNS4_8identityESZ_S19_vS1A_EENS_8epilogue10collective6detail29Sm90TmaWarpSpecializedAdapterINS1D_15DefaultEpilogueIaSK_SK_NS1C_6thread17LinearCombinationIaLi1EiiLNS1H_9ScaleType4KindE0ELNS_15FloatRoundStyleE2EaEENS1_15EpilogueDefaultEEEEEvvEEEEvNT_6ParamsE:
[----:B------:R-:W0:Y:S02]  /*0000*/  LDC R1, c[0x0][0x28] ;  /* 0x00000a00ff017b82 */ /* 0x000e240000000800 */
[----:B0-----:R-:W-:Y:S01]  /*0010*/  VIADD R1, R1, 0xfffffff8 ;  /* 0xfffffff801017836 */ /* 0x001fe20000000000 */
[----:B------:R-:W0:Y:S01]  /*0020*/  S2R R4, SR_TID.X ;  /* 0x0000000000047919 */ /* 0x000e220000002100 */
[----:B------:R-:W-:Y:S01]  /*0030*/  ELECT P0, URZ, PT ;  /* 0x00000000003f782f */ /* 0x000fe20003800000 */
[----:B------:R-:W-:Y:S01]  /*0040*/  BSSY B0, `(.L_x_0) ;  /* 0x000000f000007945 */ /* 0x000fe20003800000 */
[--C-:B0-----:R-:W-:Y:S02]  /*0050*/  SHF.R.U32.HI R2, RZ, 0x5, R4.reuse ;  /* 0x00000005ff027819 */ /* 0x101fe40000011604 */
[----:B------:R-:W-:-:S03]  /*0060*/  SHF.R.U32.HI R7, RZ, 0x7, R4 ;  /* 0x00000007ff077819 */ /* 0x000fc60000011604 */
[----:B------:R-:W0:Y:S04]  /*0070*/  SHFL.IDX PT, R5, R2, RZ, 0x1f ;  /* 0x00001fff02057589 */ /* 0x000e2800000e0000 */
[----:B------:R1:W2:Y:S01]  /*0080*/  SHFL.IDX PT, R10, R7, RZ, 0x1f ;  /* 0x00001fff070a7589 */ /* 0x0002a200000e0000 */
[----:B0-----:R-:W-:-:S13]  /*0090*/  ISETP.NE.OR P0, PT, R5, RZ, !P0 ;  /* 0x000000ff0500720c */ /* 0x001fda0004705670 */
[----:B-12---:R-:W-:Y:S05]  /*00a0*/  @P0 BRA `(.L_x_1) ;  /* 0x0000000000200947 */ /* 0x006fea0003800000 */
[----:B------:R-:W-:Y:S02]  /*00b0*/  ULDC.64 UR4, c[0x0][0x198] ;  /* 0x0000660000047ab9 */ /* 0x000fe40000000a00 */
[----:B------:R-:W-:Y:S02]  /*00c0*/  UIADD3 UR6, UP0, UR4, 0xf0, URZ ;  /* 0x000000f004067890 */ /* 0x000fe4000ff1e03f */
[----:B------:R-:W-:Y:S02]  /*00d0*/  UIADD3 UR4, UP1, UR4, 0x1f0, URZ ;  /* 0x000001f004047890 */ /* 0x000fe4000ff3e03f */
[----:B------:R-:W-:Y:S02]  /*00e0*/  UIADD3.X UR7, URZ, UR5, URZ, UP0, !UPT ;  /* 0x000000053f077290 */ /* 0x000fe400087fe43f */
[----:B------:R-:W-:-:S07]  /*00f0*/  UIADD3.X UR5, URZ, UR5, URZ, UP1, !UPT ;  /* 0x000000053f057290 */ /* 0x000fce0008ffe43f */
[----:B------:R0:W-:Y:S02]  /*0100*/  UTMACCTL.PF [UR6] ;  /* 0x00000000060079b9 */ /* 0x0001e40008040000 */
[----:B------:R0:W-:Y:S02]  /*0110*/  UTMACCTL.PF [UR4] ;  /* 0x00000000040079b9 */ /* 0x0001e40008040000 */
[----:B0-----:R-:W-:Y:S01]  /*0120*/  NOP ;  /* 0x0000000000007918 */ /* 0x001fe20000000000 */
.L_x_1:
[----:B------:R-:W-:Y:S05]  /*0130*/  BSYNC B0 ;  /* 0x0000000000007941 */ /* 0x000fea0003800000 */
.L_x_0:
[----:B------:R-:W0:Y:S01]  /*0140*/  SHFL.IDX PT, R8, R2, RZ, 0x1f ;  /* 0x00001fff02087589 */ /* 0x000e2200000e0000 */
[----:B------:R-:W-:-:S04]  /*0150*/  SHF.R.S32.HI R3, RZ, 0x1f, R4 ;  /* 0x0000001fff037819 */ /* 0x000fc80000011404 */
[----:B------:R-:W-:-:S04]  /*0160*/  LEA.HI R3, R3, R4, RZ, 0x7 ;  /* 0x0000000403037211 */ /* 0x000fc800078f38ff */
[----:B------:R-:W-:-:S05]  /*0170*/  LOP3.LUT R3, R3, 0xffffff80, RZ, 0xc0, !PT ;  /* 0xffffff8003037812 */ /* 0x000fca00078ec0ff */
[----:B------:R-:W-:Y:S01]  /*0180*/  IMAD.IADD R3, R4, 0x1, -R3 ;  /* 0x0000000104037824 */ /* 0x000fe200078e0a03 */
[----:B0-----:R-:W-:-:S13]  /*0190*/  ISETP.NE.AND P0, PT, R8, RZ, PT ;  /* 0x000000ff0800720c */ /* 0x001fda0003f05270 */
[----:B------:R-:W-:Y:S05]  /*01a0*/  @P0 BRA `(.L_x_2) ;  /* 0x00000000009c0947 */ /* 0x000fea0003800000 */
[----:B------:R-:W-:Y:S01]  /*01b0*/  ELECT P0, URZ, PT ;  /* 0x00000000003f782f */ /* 0x000fe20003800000 */
[----:B------:R-:W-:-:S12]  /*01c0*/  BSSY B0, `(.L_x_2) ;  /* 0x0000025000007945 */ /* 0x000fd80003800000 */
[----:B------:R-:W-:Y:S05]  /*01d0*/  @!P0 BRA `(.L_x_3) ;  /* 0x00000000008c8947 */ /* 0x000fea0003800000 */
[----:B------:R-:W0:Y:S01]  /*01e0*/  S2UR UR8, SR_CgaCtaId ;  /* 0x00000000000879c3 */ /* 0x000e220000008800 */
[----:B------:R-:W-:Y:S01]  /*01f0*/  UMOV UR4, 0x400 ;  /* 0x0000040000047882 */ /* 0x000fe20000000000 */
[----:B------:R-:W-:Y:S01]  /*0200*/  UMOV UR5, 0x1 ;  /* 0x0000000100057882 */ /* 0x000fe20000000000 */
[----:B------:R-:W-:Y:S02]  /*0210*/  UMOV UR6, 0x5 ;  /* 0x0000000500067882 */ /* 0x000fe40000000000 */
[----:B------:R-:W-:-:S04]  /*0220*/  UIADD3 UR6, -UR6, 0x100000, URZ ;  /* 0x0010000006067890 */ /* 0x000fc8000fffe13f */
[----:B------:R-:W-:Y:S02]  /*0230*/  USHF.L.U32 UR7, UR6, 0xb, URZ ;  /* 0x0000000b06077899 */ /* 0x000fe4000800063f */
[----:B------:R-:W-:Y:S02]  /*0240*/  USHF.L.U32 UR6, UR6, 0x1, URZ ;  /* 0x0000000106067899 */ /* 0x000fe4000800063f */
[----:B0-----:R-:W-:Y:S02]  /*0250*/  ULEA UR8, UR8, UR4, 0x18 ;  /* 0x0000000408087291 */ /* 0x001fe4000f8ec03f */
[----:B------:R-:W-:-:S04]  /*0260*/  UIADD3 UR4, -UR5, 0x100000, URZ ;  /* 0x0010000005047890 */ /* 0x000fc8000fffe13f */
[----:B------:R-:W-:Y:S02]  /*0270*/  USHF.L.U32 UR5, UR4, 0xb, URZ ;  /* 0x0000000b04057899 */ /* 0x000fe4000800063f */
[----:B------:R-:W-:Y:S01]  /*0280*/  USHF.L.U32 UR4, UR4, 0x1, URZ ;  /* 0x0000000104047899 */ /* 0x000fe2000800063f */
[----:B------:R-:W0:Y:S11]  /*0290*/  FENCE.VIEW.ASYNC.S ;  /* 0x00000000000073c6 */ /* 0x000e360000000000 */
[----:B0-----:R0:W1:Y:S01]  /*02a0*/  SYNCS.EXCH.64 URZ, [UR8], UR4 ;  /* 0x00000004083f75b2 */ /* 0x0010620008000100 */
[----:B------:R0:W2:Y:S01]  /*02b0*/  SYNCS.EXCH.64 URZ, [UR8+0x58], UR6 ;  /* 0x00005806083f75b2 */ /* 0x0000a20008000100 */
[----:B------:R0:W3:Y:S01]  /*02c0*/  SYNCS.EXCH.64 URZ, [UR8+0x8], UR4 ;  /* 0x00000804083f75b2 */ /* 0x0000e20008000100 */
[----:B------:R0:W4:Y:S01]  /*02d0*/  SYNCS.EXCH.64 URZ, [UR8+0x60], UR6 ;  /* 0x00006006083f75b2 */ /* 0x0001220008000100 */
[----:B------:R0:W0:Y:S01]  /*02e0*/  SYNCS.EXCH.64 URZ, [UR8+0x10], UR4 ;  /* 0x00001004083f75b2 */ /* 0x0000220008000100 */
        /* <DEDUP_REMOVED lines=17> */
[----:B------:R-:W-:Y:S01]  /*0400*/  NOP ;  /* 0x0000000000007918 */ /* 0x000fe20000000000 */
.L_x_3:
[----:B0-----:R-:W-:Y:S05]  /*0410*/  BSYNC B0 ;  /* 0x0000000000007941 */ /* 0x001fea0003800000 */
.L_x_2:
[----:B------:R-:W0:Y:S01]  /*0420*/  S2UR UR12, SR_CTAID.X ;  /* 0x00000000000c79c3 */ /* 0x000e220000002500 */
[----:B------:R-:W-:Y:S01]  /*0430*/  SHF.R.S32.HI R0, RZ, 0x1f, R3 ;  /* 0x0000001fff007819 */ /* 0x000fe20000011403 */
[----:B------:R-:W5:Y:S01]  /*0440*/  SHFL.IDX PT, R15, R2, RZ, 0x1f ;  /* 0x00001fff020f7589 */ /* 0x000f6200000e0000 */
[----:B------:R-:W-:Y:S02]  /*0450*/  SHF.R.S32.HI R11, RZ, 0x1f, R8 ;  /* 0x0000001fff0b7819 */ /* 0x000fe40000011408 */
[----:B------:R-:W-:Y:S02]  /*0460*/  ELECT P0, URZ, PT ;  /* 0x00000000003f782f */ /* 0x000fe40003800000 */
[----:B------:R-:W-:Y:S01]  /*0470*/  LEA.HI R6, R0, R3, RZ, 0x3 ;  /* 0x0000000300067211 */ /* 0x000fe200078f18ff */
[----:B------:R1:W2:Y:S01]  /*0480*/  SHFL.IDX PT, R13, R2, RZ, 0x1f ;  /* 0x00001fff020d7589 */ /* 0x0002a200000e0000 */
[----:B------:R-:W-:Y:S01]  /*0490*/  LEA.HI R11, R11, R8, RZ, 0x2 ;  /* 0x000000080b0b7211 */ /* 0x000fe200078f10ff */
[----:B------:R-:W3:Y:S01]  /*04a0*/  LDC R14, c[0x0][0x140] ;  /* 0x00005000ff0e7b82 */ /* 0x000ee20000000800 */
[----:B------:R-:W-:-:S02]  /*04b0*/  SHF.R.S32.HI R9, RZ, 0x3, R6 ;  /* 0x00000003ff097819 */ /* 0x000fc40000011406 */
[----:B------:R-:W-:Y:S02]  /*04c0*/  ELECT P1, URZ, PT ;  /* 0x00000000003f782f */ /* 0x000fe40003820000 */
[----:B------:R-:W-:Y:S01]  /*04d0*/  SHF.R.S32.HI R12, RZ, 0x1f, R6 ;  /* 0x0000001fff0c7819 */ /* 0x000fe20000011406 */
[----:B------:R-:W-:Y:S01]  /*04e0*/  ULDC UR4, c[0x0][0x150] ;  /* 0x0000540000047ab9 */ /* 0x000fe20000000800 */
[----:B------:R-:W4:Y:S01]  /*04f0*/  S2R R6, SR_CTAID.Y ;  /* 0x0000000000067919 */ /* 0x000f220000002600 */
[----:B------:R-:W-:Y:S01]  /*0500*/  LOP3.LUT R11, R11, 0x3ffffffc, RZ, 0xc0, !PT ;  /* 0x3ffffffc0b0b7812 */ /* 0x000fe200078ec0ff */
[----:B------:R-:W-:Y:S01]  /*0510*/  UMOV UR11, 0x80 ;  /* 0x00000080000b7882 */ /* 0x000fe20000000000 */
[----:B------:R-:W-:Y:S01]  /*0520*/  LEA.HI R12, R12, R9, RZ, 0x2 ;  /* 0x000000090c0c7211 */ /* 0x000fe200078f10ff */
[----:B------:R-:W4:Y:S01]  /*0530*/  LDC R25, c[0x0][0x148] ;  /* 0x00005200ff197b82 */ /* 0x000f220000000800 */
[----:B-1----:R-:W-:Y:S01]  /*0540*/  SHF.R.S32.HI R2, RZ, 0x1f, R5 ;  /* 0x0000001fff027819 */ /* 0x002fe20000011405 */
[----:B------:R-:W-:Y:S01]  /*0550*/  IMAD.IADD R11, R8, 0x1, -R11 ;  /* 0x00000001080b7824 */ /* 0x000fe200078e0a0b */
[----:B------:R-:W-:Y:S01]  /*0560*/  LOP3.LUT R12, R12, 0xfffffffc, RZ, 0xc0, !PT ;  /* 0xfffffffc0c0c7812 */ /* 0x000fe200078ec0ff */
[----:B------:R-:W-:Y:S01]  /*0570*/  NOP ;  /* 0x0000000000007918 */ /* 0x000fe20000000000 */
[----:B------:R-:W-:Y:S01]  /*0580*/  LEA.HI R2, R2, R5, RZ, 0x2 ;  /* 0x0000000502027211 */ /* 0x000fe200078f10ff */
[----:B------:R-:W-:Y:S01]  /*0590*/  NOP ;  /* 0x0000000000007918 */ /* 0x000fe20000000000 */
[C---:B------:R-:W-:Y:S01]  /*05a0*/  VIADD R35, R10.reuse, 0xffffffff ;  /* 0xffffffff0a237836 */ /* 0x040fe20000000000 */
[----:B------:R-:W-:Y:S01]  /*05b0*/  ISETP.NE.AND P3, PT, R10, RZ, PT ;  /* 0x000000ff0a00720c */ /* 0x000fe20003f65270 */
[----:B------:R-:W-:Y:S01]  /*05c0*/  IMAD.IADD R12, R9, 0x1, -R12 ;  /* 0x00000001090c7824 */ /* 0x000fe200078e0a0c */
[----:B0-----:R-:W-:Y:S01]  /*05d0*/  I2FP.F32.U32 R9, UR12 ;  /* 0x0000000c00097c45 */ /* 0x001fe20008201000 */
[----:B------:R-:W-:Y:S01]  /*05e0*/  IMAD.MOV.U32 R154, RZ, RZ, 0x1 ;  /* 0x00000001ff9a7424 */ /* 0x000fe200078e00ff */
[----:B-----5:R-:W-:Y:S01]  /*05f0*/  ISETP.NE.OR P0, PT, R15, RZ, !P0 ;  /* 0x000000ff0f00720c */ /* 0x020fe20004705670 */
[----:B------:R-:W-:Y:S01]  /*0600*/  IMAD R11, R11, 0x4, R12 ;  /* 0x000000040b0b7824 */ /* 0x000fe200078e020c */
[----:B--2---:R-:W-:Y:S01]  /*0610*/  ISETP.NE.OR P1, PT, R13, RZ, !P1 ;  /* 0x000000ff0d00720c */ /* 0x004fe20004f25670 */
[----:B------:R-:W-:Y:S01]  /*0620*/  FMUL R9, R9, UR4 ;  /* 0x0000000409097c20 */ /* 0x000fe20008400000 */
[----:B------:R-:W0:Y:S01]  /*0630*/  LDC R13, c[0x0][0x144] ;  /* 0x00005100ff0d7b82 */ /* 0x000e220000000800 */
[----:B---3--:R-:W-:Y:S01]  /*0640*/  ISETP.EQ.U32.AND P2, PT, R14, 0x1, PT ;  /* 0x000000010e00780c */ /* 0x008fe20003f42070 */
[----:B------:R-:W-:Y:S01]  /*0650*/  ULDC UR4, c[0x0][0x154] ;  /* 0x0000550000047ab9 */ /* 0x000fe20000000800 */
[----:B------:R-:W-:-:S02]  /*0660*/  SHF.R.S32.HI R8, RZ, 0x1f, R11 ;  /* 0x0000001fff087819 */ /* 0x000fc4000001140b */
[----:B------:R-:W1:Y:S01]  /*0670*/  F2I.U32.TRUNC.NTZ R9, R9 ;  /* 0x0000000900097305 */ /* 0x000e62000020f000 */
[----:B------:R-:W-:Y:S02]  /*0680*/  LOP3.LUT R2, R2, 0xfffffffc, RZ, 0xc0, !PT ;  /* 0xfffffffc02027812 */ /* 0x000fe400078ec0ff */
[----:B------:R-:W-:Y:S01]  /*0690*/  LEA.HI R8, R8, R11, RZ, 0x2 ;  /* 0x0000000b08087211 */ /* 0x000fe200078f10ff */
[----:B------:R-:W-:Y:S01]  /*06a0*/  VOTEU.ALL UP2, P0 ;  /* 0x00000000003f7886 */ /* 0x000fe20000040000 */
[----:B------:R-:W-:Y:S01]  /*06b0*/  VOTEU.ALL UP0, P0 ;  /* 0x00000000003f7886 */ /* 0x000fe20000000000 */
[----:B------:R-:W-:Y:S01]  /*06c0*/  VOTEU.ALL UP3, P1 ;  /* 0x00000000003f7886 */ /* 0x000fe20000860000 */
[----:B----4-:R-:W-:Y:S01]  /*06d0*/  I2FP.F32.U32 R12, R6 ;  /* 0x00000006000c7245 */ /* 0x010fe20000201000 */
[----:B------:R-:W-:Y:S01]  /*06e0*/  IMAD.IADD R5, R5, 0x1, -R2 ;  /* 0x0000000105057824 */ /* 0x000fe200078e0a02 */
[----:B------:R-:W2:Y:S01]  /*06f0*/  @!UP2 S2UR UR7, SR_CgaCtaId ;  /* 0x000000000007a9c3 */ /* 0x000ea20000008800 */
[----:B------:R-:W-:Y:S01]  /*0700*/  LOP3.LUT R8, R8, 0xfffffffc, RZ, 0xc0, !PT ;  /* 0xfffffffc08087812 */ /* 0x000fe200078ec0ff */
[----:B------:R-:W-:-:S02]  /*0710*/  IMAD.SHL.U32 R2, R11, 0x4, RZ ;  /* 0x000000040b027824 */ /* 0x000fc400078e00ff */
[----:B------:R-:W-:Y:S01]  /*0720*/  FMUL R12, R12, UR4 ;  /* 0x000000040c0c7c20 */ /* 0x000fe20008400000 */
[----:B------:R-:W-:Y:S01]  /*0730*/  UMOV UR4, 0x20 ;  /* 0x0000002000047882 */ /* 0x000fe20000000000 */
[----:B------:R-:W-:Y:S01]  /*0740*/  @!UP2 UMOV UR6, 0x400 ;  /* 0x000004000006a882 */ /* 0x000fe20000000000 */
[----:B-1----:R-:W-:Y:S01]  /*0750*/  IMAD.MOV R14, RZ, RZ, -R9 ;  /* 0x000000ffff0e7224 */ /* 0x002fe200078e0a09 */
[C---:B------:R-:W-:Y:S01]  /*0760*/  LOP3.LUT R155, R11.reuse, 0xc, R2, 0x78, !PT ;  /* 0x0000000c0b9b7812 */ /* 0x040fe200078e7802 */
[----:B------:R-:W1:Y:S01]  /*0770*/  @!UP3 S2UR UR10, SR_CgaCtaId ;  /* 0x00000000000ab9c3 */ /* 0x000e620000008800 */
[----:B------:R-:W-:Y:S01]  /*0780*/  IMAD.IADD R8, R11, 0x1, -R8 ;  /* 0x000000010b087824 */ /* 0x000fe200078e0a08 */
[----:B------:R-:W3:Y:S01]  /*0790*/  F2I.U32.TRUNC.NTZ R12, R12 ;  /* 0x0000000c000c7305 */ /* 0x000ee2000020f000 */
[----:B0-----:R-:W-:Y:S01]  /*07a0*/  IMAD R21, R13, R14, UR12 ;  /* 0x0000000c0d157e24 */ /* 0x001fe2000f8e020e */
[----:B------:R-:W-:-:S04]  /*07b0*/  @!UP2 UIADD3 UR4, -UR4, 0x100000, URZ ;  /* 0x001000000404a890 */ /* 0x000fc8000fffe13f */
[----:B------:R-:W-:Y:S02]  /*07c0*/  @!UP2 USHF.L.U32 UR5, UR4, 0xb, URZ ;  /* 0x0000000b0405a899 */ /* 0x000fe4000800063f */
[----:B------:R-:W-:Y:S01]  /*07d0*/  @!UP2 USHF.L.U32 UR4, UR4, 0x1, URZ ;  /* 0x000000010404a899 */ /* 0x000fe2000800063f */
[----:B------:R-:W-:Y:S01]  /*07e0*/  ISETP.GE.U32.AND P6, PT, R35, 0x2, PT ;  /* 0x000000022300780c */ /* 0x000fe20003fc6070 */
[----:B------:R-:W-:Y:S01]  /*07f0*/  @!UP3 UMOV UR9, 0x400 ;  /* 0x000004000009b882 */ /* 0x000fe20000000000 */
[----:B------:R-:W-:Y:S01]  /*0800*/  VOTEU.ALL UP4, P1 ;  /* 0x00000000003f7886 */ /* 0x000fe20000880000 */
[----:B------:R-:W-:Y:S01]  /*0810*/  ISETP.NE.AND P4, PT, R8, R21, PT ;  /* 0x000000150800720c */ /* 0x000fe20003f85270 */
[----:B------:R-:W-:Y:S01]  /*0820*/  VOTEU.ALL UP5, P1 ;  /* 0x00000000003f7886 */ /* 0x000fe200008a0000 */
[----:B------:R-:W-:Y:S01]  /*0830*/  VOTEU.ALL UP1, P0 ;  /* 0x00000000003f7886 */ /* 0x000fe20000020000 */
[----:B------:R-:W-:Y:S01]  /*0840*/  LOP3.LUT P0, RZ, R3, 0x7, RZ, 0xc0, !PT ;  /* 0x0000000703ff7812 */ /* 0x000fe2000780c0ff */
[----:B------:R0:W4:Y:S03]  /*0850*/  SHFL.IDX PT, R14, R7, RZ, 0x1f ;  /* 0x00001fff070e7589 */ /* 0x00012600000e0000 */
[----:B------:R-:W-:Y:S01]  /*0860*/  ISETP.LT.U32.AND P0, PT, R155, 0x8, !P0 ;  /* 0x000000089b00780c */ /* 0x000fe20004701070 */
[----:B--2---:R-:W-:Y:S01]  /*0870*/  @!UP2 ULEA UR8, UR7, UR6, 0x18 ;  /* 0x000000060708a291 */ /* 0x004fe2000f8ec03f */
[----:B---3--:R-:W-:Y:S01]  /*0880*/  IMAD.MOV R20, RZ, RZ, -R12 ;  /* 0x000000ffff147224 */ /* 0x008fe200078e0a0c */
[----:B------:R-:W-:-:S04]  /*0890*/  @!UP3 UIADD3 UR6, -UR11, 0x100000, URZ ;  /* 0x001000000b06b890 */ /* 0x000fc8000fffe13f */
[----:B------:R-:W-:Y:S02]  /*08a0*/  @!UP3 USHF.L.U32 UR7, UR6, 0xb, URZ ;  /* 0x0000000b0607b899 */ /* 0x000fe4000800063f */
[----:B------:R-:W-:Y:S01]  /*08b0*/  @!UP3 USHF.L.U32 UR6, UR6, 0x1, URZ ;  /* 0x000000010606b899 */ /* 0x000fe2000800063f */
[----:B------:R-:W-:Y:S01]  /*08c0*/  VOTEU.ALL UP2, P1 ;  /* 0x00000000003f7886 */ /* 0x000fe20000840000 */
[----:B------:R-:W-:Y:S01]  /*08d0*/  @P4 SHF.R.S32.HI R2, RZ, 0x1f, R155 ;  /* 0x0000001fff024819 */ /* 0x000fe2000001149b */
[----:B------:R-:W-:Y:S01]  /*08e0*/  IMAD R9, R25, R20, R6 ;  /* 0x0000001419097224 */ /* 0x000fe200078e0206 */
[----:B-1----:R-:W-:Y:S02]  /*08f0*/  @!UP3 ULEA UR9, UR10, UR9, 0x18 ;  /* 0x000000090a09b291 */ /* 0x002fe4000f8ec03f */
[----:B------:R-:W-:Y:S01]  /*0900*/  @P4 LEA.HI R2, R2, R155, RZ, 0x2 ;  /* 0x0000009b02024211 */ /* 0x000fe200078f10ff */
[----:B------:R-:W-:Y:S01]  /*0910*/  VOTEU.ALL UP3, P1 ;  /* 0x00000000003f7886 */ /* 0x000fe20000860000 */
[----:B------:R-:W-:Y:S01]  /*0920*/  ISETP.NE.AND P1, PT, R5, 0x3, PT ;  /* 0x000000030500780c */ /* 0x000fe20003f25270 */
[----:B------:R-:W1:Y:S02]  /*0930*/  FENCE.VIEW.ASYNC.S ;  /* 0x00000000000073c6 */ /* 0x000e640000000000 */
[----:B-1----:R0:W1:Y:S01]  /*0940*/  @!UP0 SYNCS.EXCH.64 URZ, [UR8+0xe0], UR4 ;  /* 0x0000e004083f85b2 */ /* 0x0020620008000100 */
[----:B------:R-:W-:-:S02]  /*0950*/  @P4 SHF.R.S32.HI R2, RZ, 0x2, R2 ;  /* 0x00000002ff024819 */ /* 0x000fc40000011402 */
[----:B------:R-:W-:Y:S02]  /*0960*/  ISETP.EQ.OR P1, PT, R5, RZ, !P1 ;  /* 0x000000ff0500720c */ /* 0x000fe40004f22670 */
[----:B------:R-:W-:Y:S02]  /*0970*/  @P4 ISETP.NE.AND P5, PT, R2, R9, PT ;  /* 0x000000090200420c */ /* 0x000fe40003fa5270 */
[----:B------:R-:W-:Y:S02]  /*0980*/  ISETP.EQ.AND P1, PT, R10, RZ, P1 ;  /* 0x000000ff0a00720c */ /* 0x000fe40000f22270 */
[----:B------:R-:W-:Y:S02]  /*0990*/  SEL R9, RZ, 0x1, !P0 ;  /* 0x00000001ff097807 */ /* 0x000fe40004000000 */
[----:B------:R-:W-:Y:S02]  /*09a0*/  @P4 SEL R154, RZ, 0x1, P5 ;  /* 0x00000001ff9a4807 */ /* 0x000fe40002800000 */
[----:B------:R-:W-:-:S02]  /*09b0*/  SEL R16, RZ, 0x1, !P1 ;  /* 0x00000001ff107807 */ /* 0x000fc40004800000 */
[----:B------:R-:W-:Y:S01]  /*09c0*/  LOP3.LUT R154, R154, R9, RZ, 0xc0, !PT ;  /* 0x000000099a9a7212 */ /* 0x000fe200078ec0ff */
[----:B------:R0:W2:Y:S01]  /*09d0*/  @!UP1 SYNCS.EXCH.64 URZ, [UR8+0xe8], UR4 ;  /* 0x0000e804083f95b2 */ /* 0x0000a20008000100 */
[----:B------:R-:W-:Y:S01]  /*09e0*/  NOP ;  /* 0x0000000000007918 */ /* 0x000fe20000000000 */
[----:B------:R-:W-:Y:S01]  /*09f0*/  SEL R16, R16, 0x2, P6 ;  /* 0x0000000210107807 */ /* 0x000fe20003000000 */
[----:B------:R0:W3:Y:S01]  /*0a00*/  @!UP2 SYNCS.EXCH.64 URZ, [UR9+0xc0], UR6 ;  /* 0x0000c006093fa5b2 */ /* 0x0000e20008000100 */
[----:B------:R0:W0:Y:S01]  /*0a10*/  @!UP3 SYNCS.EXCH.64 URZ, [UR9+0xc8], UR6 ;  /* 0x0000c806093fb5b2 */ /* 0x0000220008000100 */
[----:B------:R0:W0:Y:S01]  /*0a20*/  @!UP4 SYNCS.EXCH.64 URZ, [UR9+0xd0], UR6 ;  /* 0x0000d006093fc5b2 */ /* 0x0000220008000100 */
[----:B------:R0:W0:Y:S01]  /*0a30*/  @!UP5 SYNCS.EXCH.64 URZ, [UR9+0xd8], UR6 ;  /* 0x0000d806093fd5b2 */ /* 0x0000220008000100 */
[----:B------:R-:W-:Y:S01]  /*0a40*/  NOP ;  /* 0x0000000000007918 */ /* 0x000fe20000000000 */
[----:B-1--4-:R-:W-:Y:S05]  /*0a50*/  @!P2 BRA `(.L_x_4) ;  /* 0x000000000008a947 */ /* 0x012fea0003800000 */
[----:B0-23--:R-:W-:Y:S01]  /*0a60*/  UCGABAR_ARV ;  /* 0x00000000000079c7 */ /* 0x00dfe20008000000 */
[----:B------:R-:W-:Y:S05]  /*0a70*/  BRA `(.L_x_5) ;  /* 0x0000000000047947 */ /* 0x000fea0003800000 */
.L_x_4:
[----:B0-23--:R-:W-:Y:S01]  /*0a80*/  NOP ;  /* 0x0000000000007918 */ /* 0x00dfe20000000000 */
.L_x_5:
[----:B------:R-:W-:Y:S01]  /*0a90*/  ULDC.64 UR4, c[0x0][0x598] ;  /* 0x0001660000047ab9 */ /* 0x000fe20000000a00 */
[----:B------:R-:W-:Y:S01]  /*0aa0*/  ULDC.64 UR36, c[0x0][0x208] ;  /* 0x0000820000247ab9 */ /* 0x000fe20000000a00 */
[----:B------:R-:W-:-:S04]  /*0ab0*/  ISETP.NE.U32.AND P0, PT, RZ, UR4, PT ;  /* 0x00000004ff007c0c */ /* 0x000fc8000bf05070 */
[----:B------:R-:W-:-:S13]  /*0ac0*/  ISETP.NE.AND.EX P0, PT, RZ, UR5, PT, P0 ;  /* 0x00000005ff007c0c */ /* 0x000fda000bf05300 */
[----:B------:R-:W-:Y:S05]  /*0ad0*/  @!P0 BRA `(.L_x_6) ;  /* 0x00000000001c8947 */ /* 0x000fea0003800000 */
[----:B------:R-:W0:Y:S02]  /*0ae0*/  LDC.64 R8, c[0x0][0x598] ;  /* 0x00016600ff087b82 */ /* 0x000e240000000a00 */
[----:B0-----:R-:W2:Y:S02]  /*0af0*/  LDG.E.64 R8, desc[UR36][R8.64] ;  /* 0x0000002408087981 */ /* 0x001ea4000c1e1b00 */
[----:B--2---:R-:W-:-:S04]  /*0b00*/  ISETP.NE.U32.AND P0, PT, R8, RZ, PT ;  /* 0x000000ff0800720c */ /* 0x004fc80003f05070 */
[----:B------:R-:W-:-:S13]  /*0b10*/  ISETP.NE.AND.EX P0, PT, R9, RZ, PT, P0 ;  /* 0x000000ff0900720c */ /* 0x000fda0003f05300 */
[----:B------:R-:W-:Y:S05]  /*0b20*/  @!P0 BRA `(.L_x_6) ;  /* 0x0000000000088947 */ /* 0x000fea0003800000 */
[----:B------:R0:W5:Y:S01]  /*0b30*/  LD.E R153, desc[UR36][R8.64] ;  /* 0x0000002408997980 */ /* 0x000162000c101900 */
[----:B------:R-:W-:Y:S05]  /*0b40*/  BRA `(.L_x_7) ;  /* 0x0000000000247947 */ /* 0x000fea0003800000 */
.L_x_6:
[----:B------:R-:W-:Y:S02]  /*0b50*/  ULDC.64 UR4, c[0x0][0x588] ;  /* 0x0001620000047ab9 */ /* 0x000fe40000000a00 */
[----:B------:R-:W-:-:S04]  /*0b60*/  ISETP.NE.U32.AND P0, PT, RZ, UR4, PT ;  /* 0x00000004ff007c0c */ /* 0x000fc8000bf05070 */
[----:B------:R-:W-:-:S13]  /*0b70*/  ISETP.NE.AND.EX P0, PT, RZ, UR5, PT, P0 ;  /* 0x00000005ff007c0c */ /* 0x000fda000bf05300 */
[----:B------:R-:W-:Y:S05]  /*0b80*/  @!P0 BRA `(.L_x_8) ;  /* 0x00000000000c8947 */ /* 0x000fea0003800000 */
[----:B------:R-:W0:Y:S02]  /*0b90*/  LDC.64 R8, c[0x0][0x588] ;  /* 0x00016200ff087b82 */ /* 0x000e240000000a00 */
[----:B0-----:R1:W5:Y:S01]  /*0ba0*/  LDG.E R153, desc[UR36][R8.64] ;  /* 0x0000002408997981 */ /* 0x001362000c1e1900 */
[----:B------:R-:W-:Y:S05]  /*0bb0*/  BRA `(.L_x_7) ;  /* 0x0000000000087947 */ /* 0x000fea0003800000 */
.L_x_8:
[----:B------:R-:W-:Y:S02]  /*0bc0*/  ULDC UR4, c[0x0][0x580] ;  /* 0x0001600000047ab9 */ /* 0x000fe40000000800 */
[----:B------:R-:W-:-:S07]  /*0bd0*/  IMAD.U32 R153, RZ, RZ, UR4 ;  /* 0x00000004ff997e24 */ /* 0x000fce000f8e00ff */
.L_x_7:
[----:B------:R-:W-:Y:S02]  /*0be0*/  ULDC.64 UR4, c[0x0][0x5a0] ;  /* 0x0001680000047ab9 */ /* 0x000fe40000000a00 */
[----:B------:R-:W-:-:S04]  /*0bf0*/  ISETP.NE.U32.AND P0, PT, RZ, UR4, PT ;  /* 0x00000004ff007c0c */ /* 0x000fc8000bf05070 */
[----:B------:R-:W-:-:S13]  /*0c00*/  ISETP.NE.AND.EX P0, PT, RZ, UR5, PT, P0 ;  /* 0x00000005ff007c0c */ /* 0x000fda000bf05300 */
[----:B------:R-:W-:Y:S05]  /*0c10*/  @!P0 BRA `(.L_x_9) ;  /* 0x00000000001c8947 */ /* 0x000fea0003800000 */
[----:B01----:R-:W0:Y:S02]  /*0c20*/  LDC.64 R8, c[0x0][0x5a0] ;  /* 0x00016800ff087b82 */ /* 0x003e240000000a00 */
[----:B0-----:R-:W2:Y:S02]  /*0c30*/  LDG.E.64 R8, desc[UR36][R8.64] ;  /* 0x0000002408087981 */ /* 0x001ea4000c1e1b00 */
[----:B--2---:R-:W-:-:S04]  /*0c40*/  ISETP.NE.U32.AND P0, PT, R8, RZ, PT ;  /* 0x000000ff0800720c */ /* 0x004fc80003f05070 */
[----:B------:R-:W-:-:S13]  /*0c50*/  ISETP.NE.AND.EX P0, PT, R9, RZ, PT, P0 ;  /* 0x000000ff0900720c */ /* 0x000fda0003f05300 */
[----:B------:R-:W-:Y:S05]  /*0c60*/  @!P0 BRA `(.L_x_9) ;  /* 0x0000000000088947 */ /* 0x000fea0003800000 */
[----:B------:R0:W5:Y:S01]  /*0c70*/  LD.E R152, desc[UR36][R8.64] ;  /* 0x0000002408987980 */ /* 0x000162000c101900 */
[----:B------:R-:W-:Y:S05]  /*0c80*/  BRA `(.L_x_10) ;  /* 0x0000000000247947 */ /* 0x000fea0003800000 */
.L_x_9:
[----:B------:R-:W-:Y:S02]  /*0c90*/  ULDC.64 UR4, c[0x0][0x590] ;  /* 0x0001640000047ab9 */ /* 0x000fe40000000a00 */
[----:B------:R-:W-:-:S04]  /*0ca0*/  ISETP.NE.U32.AND P0, PT, RZ, UR4, PT ;  /* 0x00000004ff007c0c */ /* 0x000fc8000bf05070 */
[----:B------:R-:W-:-:S13]  /*0cb0*/  ISETP.NE.AND.EX P0, PT, RZ, UR5, PT, P0 ;  /* 0x00000005ff007c0c */ /* 0x000fda000bf05300 */
[----:B------:R-:W-:Y:S05]  /*0cc0*/  @!P0 BRA `(.L_x_11) ;  /* 0x00000000000c8947 */ /* 0x000fea0003800000 */
[----:B01----:R-:W0:Y:S02]  /*0cd0*/  LDC.64 R8, c[0x0][0x590] ;  /* 0x00016400ff087b82 */ /* 0x003e240000000a00 */
[----:B0-----:R1:W5:Y:S01]  /*0ce0*/  LDG.E R152, desc[UR36][R8.64] ;  /* 0x0000002408987981 */ /* 0x001362000c1e1900 */
[----:B------:R-:W-:Y:S05]  /*0cf0*/  BRA `(.L_x_10) ;  /* 0x0000000000087947 */ /* 0x000fea0003800000 */
.L_x_11:
[----:B------:R-:W-:Y:S02]  /*0d00*/  ULDC UR4, c[0x0][0x584] ;  /* 0x0001610000047ab9 */ /* 0x000fe40000000800 */
[----:B------:R-:W-:-:S07]  /*0d10*/  IMAD.U32 R152, RZ, RZ, UR4 ;  /* 0x00000004ff987e24 */ /* 0x000fce000f8e00ff */
.L_x_10:
[----:B------:R-:W2:Y:S01]  /*0d20*/  LDC R2, c[0x0][0x65c] ;  /* 0x00019700ff027b82 */ /* 0x000ea20000000800 */
[----:B------:R-:W-:Y:S01]  /*0d30*/  ULDC UR6, c[0x0][0x28c] ;  /* 0x0000a30000067ab9 */ /* 0x000fe20000000800 */
[----:B------:R-:W-:Y:S01]  /*0d40*/  ISETP.NE.AND P0, PT, R10, 0x2, PT ;  /* 0x000000020a00780c */ /* 0x000fe20003f05270 */
[----:B------:R-:W-:Y:S01]  /*0d50*/  UIADD3 UR6, UR6, 0x3f, URZ ;  /* 0x0000003f06067890 */ /* 0x000fe2000fffe03f */
[----:B01----:R-:W-:Y:S01]  /*0d60*/  IMAD.U32 R8, RZ, RZ, UR12 ;  /* 0x0000000cff087e24 */ /* 0x003fe2000f8e00ff */
[----:B------:R-:W-:Y:S01]  /*0d70*/  UMOV UR39, URZ ;  /* 0x0000003f00277c82 */ /* 0x000fe20008000000 */
[----:B------:R-:W-:Y:S01]  /*0d80*/  IMAD.MOV.U32 R9, RZ, RZ, RZ ;  /* 0x000000ffff097224 */ /* 0x000fe200078e00ff */
[----:B------:R-:W-:Y:S01]  /*0d90*/  USHF.R.S32.HI UR7, URZ, 0x1f, UR6 ;  /* 0x0000001f3f077899 */ /* 0x000fe20008011406 */
[----:B------:R-:W-:Y:S01]  /*0da0*/  UMOV UR38, URZ ;  /* 0x0000003f00267c82 */ /* 0x000fe20008000000 */
[----:B------:R-:W-:Y:S02]  /*0db0*/  ULDC.64 UR8, c[0x0][0x650] ;  /* 0x0001940000087ab9 */ /* 0x000fe40000000a00 */
[----:B------:R-:W-:-:S04]  /*0dc0*/  ULEA.HI UR7, UR7, UR6, URZ, 0x6 ;  /* 0x0000000607077291 */ /* 0x000fc8000f8f303f */
[----:B------:R-:W-:Y:S01]  /*0dd0*/  USHF.R.S32.HI UR40, URZ, 0x6, UR7 ;  /* 0x000000063f287899 */ /* 0x000fe20008011407 */
[----:B--2---:R-:W-:-:S13]  /*0de0*/  ISETP.NE.AND P1, PT, R2, 0x1, PT ;  /* 0x000000010200780c */ /* 0x004fda0003f25270 */
[----:B------:R-:W0:Y:S01]  /*0df0*/  @P1 LDC R19, c[0x0][0x10] ;  /* 0x00000400ff131b82 */ /* 0x000e220000000800 */
[----:B------:R-:W-:Y:S02]  /*0e00*/  @P1 IMAD.MOV.U32 R7, RZ, RZ, RZ ;  /* 0x000000ffff071224 */ /* 0x000fe400078e00ff */
[----:B------:R-:W-:-:S05]  /*0e10*/  @P1 IMAD.MOV.U32 R17, RZ, RZ, RZ ;  /* 0x000000ffff111224 */ /* 0x000fca00078e00ff */
[----:B------:R-:W1:Y:S01]  /*0e20*/  @!P1 LDC R11, c[0x0][0xc] ;  /* 0x00000300ff0b9b82 */ /* 0x000e620000000800 */
[----:B------:R-:W-:Y:S01]  /*0e30*/  ULDC UR4, c[0x0][0xc] ;  /* 0x0000030000047ab9 */ /* 0x000fe20000000800 */
[----:B------:R-:W-:Y:S02]  /*0e40*/  ULDC UR5, c[0x0][0x10] ;  /* 0x0000040000057ab9 */ /* 0x000fe40000000800 */
[----:B------:R-:W-:-:S04]  /*0e50*/  UIMAD.WIDE.U32 UR4, UR4, UR5, URZ ;  /* 0x00000005040472a5 */ /* 0x000fc8000f8e003f */
[----:B------:R-:W2:Y:S01]  /*0e60*/  LDC R2, c[0x0][0x14] ;  /* 0x00000500ff027b82 */ /* 0x000ea20000000800 */
[----:B0-----:R-:W-:-:S04]  /*0e70*/  @P1 IMAD.WIDE.U32 R18, R19, UR12, R6 ;  /* 0x0000000c13121c25 */ /* 0x001fc8000f8e0006 */
[----:B------:R-:W-:Y:S02]  /*0e80*/  @P1 IMAD.IADD R17, R19, 0x1, R17 ;  /* 0x0000000113111824 */ /* 0x000fe400078e0211 */
[----:B-1----:R-:W-:-:S04]  /*0e90*/  @!P1 IMAD.WIDE.U32 R8, R6, R11, R8 ;  /* 0x0000000b06089225 */ /* 0x002fc800078e0008 */
[----:B------:R-:W-:Y:S02]  /*0ea0*/  @!P1 IMAD.MOV.U32 R18, RZ, RZ, R8 ;  /* 0x000000ffff129224 */ /* 0x000fe400078e0008 */
[----:B------:R-:W-:Y:S02]  /*0eb0*/  @!P1 IMAD.MOV.U32 R17, RZ, RZ, R9 ;  /* 0x000000ffff119224 */ /* 0x000fe400078e0009 */
[----:B--2---:R-:W-:-:S04]  /*0ec0*/  IMAD.WIDE.U32 R12, R2, UR4, RZ ;  /* 0x00000004020c7c25 */ /* 0x004fc8000f8e00ff */
[----:B------:R-:W-:Y:S01]  /*0ed0*/  IMAD R23, R2, UR5, RZ ;  /* 0x0000000502177c24 */ /* 0x000fe2000f8e02ff */
[----:B------:R0:W-:Y:S03]  /*0ee0*/  STL.64 [R1], R12 ;  /* 0x0000000c01007387 */ /* 0x0001e60000100a00 */
[----:B------:R-:W-:Y:S01]  /*0ef0*/  IMAD.IADD R23, R13, 0x1, R23 ;  /* 0x000000010d177824 */ /* 0x000fe200078e0217 */
[----:B------:R-:W-:Y:S06]  /*0f00*/  @P0 BRA `(.L_x_12) ;  /* 0x0000000000200947 */ /* 0x000fec0003800000 */
[----:B------:R-:W-:Y:S01]  /*0f10*/  UISETP.GE.U32.AND UP0, UPT, UR40, 0xb, UPT ;  /* 0x0000000b2800788c */ /* 0x000fe2000bf06070 */
[----:B------:R-:W-:Y:S01]  /*0f20*/  IADD3 R18, P0, R18, R12, RZ ;  /* 0x0000000c12127210 */ /* 0x000fe20007f1e0ff */
[----:B------:R-:W-:Y:S01]  /*0f30*/  UIMAD.WIDE.U32 UR4, UR40, -0x45d1745d, URZ ;  /* 0xba2e8ba3280478a5 */ /* 0x000fe2000f8e003f */
[----:B------:R-:W-:-:S03]  /*0f40*/  UMOV UR38, URZ ;  /* 0x0000003f00267c82 */ /* 0x000fc60008000000 */
[----:B------:R-:W-:Y:S01]  /*0f50*/  USHF.R.U32.HI UR4, URZ, 0x3, UR5 ;  /* 0x000000033f047899 */ /* 0x000fe20008011605 */
[----:B------:R-:W-:-:S03]  /*0f60*/  IMAD.X R17, R23, 0x1, R17, P0 ;  /* 0x0000000117117824 */ /* 0x000fc600000e0611 */
[----:B------:R-:W-:Y:S02]  /*0f70*/  UIMAD UR39, UR4, -0xb, UR40 ;  /* 0xfffffff5042778a4 */ /* 0x000fe4000f8e0228 */
[----:B------:R-:W-:-:S12]  /*0f80*/  @UP0 ULOP3.LUT UR38, UR4, 0x1, URZ, 0xc0, !UPT ;  /* 0x0000000104260892 */ /* 0x000fd8000f8ec03f */
.L_x_12:
[----:B------:R-:W-:Y:S01]  /*0f90*/  ISETP.GE.U32.AND P0, PT, R18, UR8, PT ;  /* 0x0000000812007c0c */ /* 0x000fe2000bf06070 */
[----:B------:R-:W-:Y:S01]  /*0fa0*/  IMAD.MOV.U32 R19, RZ, RZ, -0x1 ;  /* 0xffffffffff137424 */ /* 0x000fe200078e00ff */
[----:B------:R-:W-:Y:S01]  /*0fb0*/  PRMT R8, RZ, 0x7610, R8 ;  /* 0x00007610ff087816 */ /* 0x000fe20000000008 */
[----:B------:R-:W-:Y:S01]  /*0fc0*/  IMAD.MOV.U32 R22, RZ, RZ, -0x1 ;  /* 0xffffffffff167424 */ /* 0x000fe200078e00ff */
[----:B------:R-:W-:Y:S01]  /*0fd0*/  ISETP.GE.U32.AND.EX P0, PT, R17, UR9, PT, P0 ;  /* 0x0000000911007c0c */ /* 0x000fe2000bf06100 */
[----:B------:R-:W-:-:S12]  /*0fe0*/  IMAD.MOV.U32 R2, RZ, RZ, -0x1 ;  /* 0xffffffffff027424 */ /* 0x000fd800078e00ff */
[----:B------:R-:W-:Y:S05]  /*0ff0*/  @P0 BRA `(.L_x_13) ;  /* 0x00000004002c0947 */ /* 0x000fea0003800000 */
[----:B------:R-:W1:Y:S01]  /*1000*/  LDC.64 R26, c[0x0][0x628] ;  /* 0x00018a00ff1a7b82 */ /* 0x000e620000000a00 */
[----:B------:R-:W-:Y:S02]  /*1010*/  IMAD.MOV.U32 R8, RZ, RZ, R18 ;  /* 0x000000ffff087224 */ /* 0x000fe400078e0012 */
[----:B------:R-:W-:-:S05]  /*1020*/  IMAD.MOV.U32 R9, RZ, RZ, R17 ;  /* 0x000000ffff097224 */ /* 0x000fca00078e0011 */
[----:B------:R-:W2:Y:S08]  /*1030*/  LDC R2, c[0x0][0x630] ;  /* 0x00018c00ff027b82 */ /* 0x000eb00000000800 */
[----:B------:R-:W3:Y:S01]  /*1040*/  LDC.64 R28, c[0x0][0x620] ;  /* 0x00018800ff1c7b82 */ /* 0x000ee20000000a00 */
[----:B-1----:R-:W-:-:S04]  /*1050*/  ISETP.NE.U32.AND P0, PT, R26, RZ, PT ;  /* 0x000000ff1a00720c */ /* 0x002fc80003f05070 */
[----:B------:R-:W-:-:S13]  /*1060*/  ISETP.NE.AND.EX P0, PT, R27, RZ, PT, P0 ;  /* 0x000000ff1b00720c */ /* 0x000fda0003f05300 */
[----:B--23--:R-:W-:Y:S05]  /*1070*/  @!P0 BRA `(.L_x_14) ;  /* 0x0000000000288947 */ /* 0x00cfea0003800000 */
[----:B0-----:R-:W0:Y:S02]  /*1080*/  LDC R13, c[0x0][0x634] ;  /* 0x00018d00ff0d7b82 */ /* 0x001e240000000800 */
[----:B0-----:R-:W-:-:S05]  /*1090*/  IADD3 R13, P0, R18, R13, RZ ;  /* 0x0000000d120d7210 */ /* 0x001fca0007f1e0ff */
[----:B------:R-:W-:-:S04]  /*10a0*/  IMAD.X R15, RZ, RZ, R17, P0 ;  /* 0x000000ffff0f7224 */ /* 0x000fc800000e0611 */
[----:B------:R-:W-:-:S04]  /*10b0*/  IMAD.WIDE.U32 R8, R15, R26, RZ ;  /* 0x0000001a0f087225 */ /* 0x000fc800078e00ff */
[----:B------:R-:W-:-:S04]  /*10c0*/  IMAD.WIDE.U32 R10, P0, R13, R27, R8 ;  /* 0x0000001b0d0a7225 */ /* 0x000fc80007800008 */
[----:B------:R-:W-:-:S04]  /*10d0*/  IMAD.WIDE.U32 R8, R13, R26, RZ ;  /* 0x0000001a0d087225 */ /* 0x000fc800078e00ff */
[----:B------:R-:W-:Y:S01]  /*10e0*/  IMAD.X R13, RZ, RZ, RZ, P0 ;  /* 0x000000ffff0d7224 */ /* 0x000fe200000e06ff */
[----:B------:R-:W-:Y:S01]  /*10f0*/  IADD3 RZ, P0, R9, R10, RZ ;  /* 0x0000000a09ff7210 */ /* 0x000fe20007f1e0ff */
[----:B------:R-:W-:-:S04]  /*1100*/  IMAD.MOV.U32 R12, RZ, RZ, R11 ;  /* 0x000000ffff0c7224 */ /* 0x000fc800078e000b */
[----:B------:R-:W-:-:S08]  /*1110*/  IMAD.WIDE.U32.X R8, R15, R27, R12, P0 ;  /* 0x0000001b0f087225 */ /* 0x000fd000000e040c */
.L_x_14:
[----:B------:R-:W1:Y:S01]  /*1120*/  LDC.64 R32, c[0x0][0x640] ;  /* 0x00019000ff207b82 */ /* 0x000e620000000a00 */
[-C--:B------:R-:W-:Y:S01]  /*1130*/  SHF.R.U64 R30, R8, R2.reuse, R9 ;  /* 0x00000002081e7219 */ /* 0x080fe20000001209 */
[----:B------:R-:W-:Y:S01]  /*1140*/  IMAD.MOV.U32 R19, RZ, RZ, R17 ;  /* 0x000000ffff137224 */ /* 0x000fe200078e0011 */
[----:B------:R-:W-:Y:S01]  /*1150*/  SHF.R.U32.HI R2, RZ, R2, R9 ;  /* 0x00000002ff027219 */ /* 0x000fe20000011609 */
[----:B------:R-:W-:Y:S01]  /*1160*/  IMAD.MOV.U32 R26, RZ, RZ, 0x1 ;  /* 0x00000001ff1a7424 */ /* 0x000fe200078e00ff */
[----:B------:R-:W-:-:S03]  /*1170*/  IADD3 R11, P0, RZ, -R30, RZ ;  /* 0x8000001eff0b7210 */ /* 0x000fc60007f1e0ff */
[----:B------:R-:W2:Y:S02]  /*1180*/  LDC R10, c[0x0][0x618] ;  /* 0x00018600ff0a7b82 */ /* 0x000ea40000000800 */
[----:B------:R-:W-:-:S04]  /*1190*/  IMAD.X R9, RZ, RZ, ~R2, P0 ;  /* 0x000000ffff097224 */ /* 0x000fc800000e0e02 */
[-C--:B------:R-:W-:Y:S02]  /*11a0*/  IMAD R2, R9, R28.reuse, RZ ;  /* 0x0000001c09027224 */ /* 0x080fe400078e02ff */
[----:B0-----:R-:W0:Y:S01]  /*11b0*/  LDC R13, c[0x0][0x608] ;  /* 0x00018200ff0d7b82 */ /* 0x001e220000000800 */
[----:B------:R-:W-:-:S04]  /*11c0*/  IMAD.WIDE.U32 R8, R11, R28, R18 ;  /* 0x0000001c0b087225 */ /* 0x000fc800078e0012 */
[----:B------:R-:W-:Y:S02]  /*11d0*/  IMAD R11, R11, R29, R2 ;  /* 0x0000001d0b0b7224 */ /* 0x000fe400078e0202 */
[----:B------:R-:W-:Y:S01]  /*11e0*/  IMAD.MOV.U32 R2, RZ, RZ, -0x1 ;  /* 0xffffffffff027424 */ /* 0x000fe200078e00ff */
[----:B------:R-:W3:Y:S01]  /*11f0*/  LDC R31, c[0x0][0x658] ;  /* 0x00019600ff1f7b82 */ /* 0x000ee20000000800 */
[----:B------:R-:W-:Y:S01]  /*1200*/  IMAD.IADD R9, R9, 0x1, R11 ;  /* 0x0000000109097824 */ /* 0x000fe200078e020b */
[----:B-1----:R-:W-:-:S04]  /*1210*/  ISETP.NE.U32.AND P0, PT, R32, RZ, PT ;  /* 0x000000ff2000720c */ /* 0x002fc80003f05070 */
[----:B------:R-:W-:Y:S02]  /*1220*/  ISETP.NE.AND.EX P0, PT, R33, RZ, PT, P0 ;  /* 0x000000ff2100720c */ /* 0x000fe40003f05300 */
[----:B------:R-:W1:Y:S01]  /*1230*/  LDC R29, c[0x0][0x600] ;  /* 0x00018000ff1d7b82 */ /* 0x000e620000000800 */
[-CC-:B--2---:R-:W-:Y:S02]  /*1240*/  SHF.R.U64 R27, R8, R10.reuse, R9.reuse ;  /* 0x0000000a081b7219 */ /* 0x184fe40000001209 */
[----:B------:R-:W-:-:S05]  /*1250*/  SHF.R.U32.HI R8, RZ, R10, R9 ;  /* 0x0000000aff087219 */ /* 0x000fca0000011609 */
[----:B------:R-:W2:Y:S01]  /*1260*/  LDC R22, c[0x0][0x648] ;  /* 0x00019200ff167b82 */ /* 0x000ea20000000800 */
[-CC-:B0-----:R-:W-:Y:S02]  /*1270*/  SHF.R.U64 R34, R27, R13.reuse, R8.reuse ;  /* 0x0000000d1b227219 */ /* 0x181fe40000001208 */
[----:B------:R-:W-:-:S05]  /*1280*/  SHF.R.U32.HI R8, RZ, R13, R8 ;  /* 0x0000000dff087219 */ /* 0x000fca0000011608 */
[----:B------:R-:W0:Y:S01]  /*1290*/  LDC R24, c[0x0][0x638] ;  /* 0x00018e00ff187b82 */ /* 0x000e220000000800 */
[-CC-:B---3--:R-:W-:Y:S02]  /*12a0*/  SHF.R.U64 R36, R34, R31.reuse, R8.reuse ;  /* 0x0000001f22247219 */ /* 0x188fe40000001208 */
[-C--:B------:R-:W-:Y:S02]  /*12b0*/  SHF.L.U32 R2, R2, R31.reuse, RZ ;  /* 0x0000001f02027219 */ /* 0x080fe400000006ff */
[----:B------:R-:W-:Y:S01]  /*12c0*/  SHF.R.U32.HI R9, RZ, R31, R8 ;  /* 0x0000001fff097219 */ /* 0x000fe20000011608 */
[----:B------:R-:W-:Y:S01]  /*12d0*/  IMAD.MOV.U32 R8, RZ, RZ, R36 ;  /* 0x000000ffff087224 */ /* 0x000fe200078e0024 */
[----:B------:R-:W-:Y:S01]  /*12e0*/  LOP3.LUT R15, RZ, R2, RZ, 0x33, !PT ;  /* 0x00000002ff0f7212 */ /* 0x000fe200078e33ff */
[----:B------:R-:W3:Y:S01]  /*12f0*/  LDC R28, c[0x0][0x610] ;  /* 0x00018400ff1c7b82 */ /* 0x000ee20000000800 */
[----:B------:R-:W-:Y:S05]  /*1300*/  @!P0 BRA `(.L_x_15) ;  /* 0x0000000000288947 */ /* 0x000fea0003800000 */
[----:B------:R-:W4:Y:S02]  /*1310*/  LDC R13, c[0x0][0x64c] ;  /* 0x00019300ff0d7b82 */ /* 0x000f240000000800 */
[----:B----4-:R-:W-:-:S05]  /*1320*/  IADD3 R13, P0, R36, R13, RZ ;  /* 0x0000000d240d7210 */ /* 0x010fca0007f1e0ff */
        /* <DEDUP_REMOVED lines=8> */
.L_x_15:
[----:B--2---:R-:W-:Y:S01]  /*13b0*/  SHF.R.U64 R7, R8, R22, R9 ;  /* 0x0000001608077219 */ /* 0x004fe20000001209 */
[----:B-1----:R-:W-:Y:S01]  /*13c0*/  VIADD R8, R29, 0xffffffff ;  /* 0xffffffff1d087836 */ /* 0x002fe20000000000 */
[----:B------:R-:W-:Y:S01]  /*13d0*/  SHF.L.U32 R2, R26, R31, RZ ;  /* 0x0000001f1a027219 */ /* 0x000fe200000006ff */
[----:B------:R-:W-:Y:S01]  /*13e0*/  @P1 IMAD R21, R25, R20, R6 ;  /* 0x0000001419151224 */ /* 0x000fe200078e0206 */
[----:B------:R-:W-:Y:S01]  /*13f0*/  LOP3.LUT R15, R34, R15, RZ, 0xc0, !PT ;  /* 0x0000000f220f7212 */ /* 0x000fe200078ec0ff */
[----:B------:R-:W-:Y:S01]  /*1400*/  IMAD.MOV R9, RZ, RZ, -R7 ;  /* 0x000000ffff097224 */ /* 0x000fe200078e0a07 */
[----:B------:R-:W-:-:S03]  /*1410*/  LOP3.LUT R8, R27, R8, RZ, 0xc0, !PT ;  /* 0x000000081b087212 */ /* 0x000fc600078ec0ff */
[----:B------:R-:W-:Y:S02]  /*1420*/  IMAD R6, R2, R7, R15 ;  /* 0x0000000702067224 */ /* 0x000fe400078e020f */
[----:B0-----:R-:W-:Y:S02]  /*1430*/  IMAD R2, R9, R24, R36 ;  /* 0x0000001809027224 */ /* 0x001fe400078e0224 */
[----:B---3--:R-:W-:Y:S02]  /*1440*/  IMAD R19, R6, R28, R21 ;  /* 0x0000001c06137224 */ /* 0x008fe400078e0215 */
[----:B------:R-:W-:Y:S02]  /*1450*/  IMAD R2, R2, R29, R8 ;  /* 0x0000001d02027224 */ /* 0x000fe400078e0208 */
[----:B------:R-:W-:-:S03]  /*1460*/  IMAD.MOV.U32 R6, RZ, RZ, 0x1 ;  /* 0x00000001ff067424 */ /* 0x000fc600078e00ff */
[----:B------:R-:W-:Y:S02]  /*1470*/  SEL R22, R2, R19, !P1 ;  /* 0x0000001302167207 */ /* 0x000fe40004800000 */
[----:B------:R-:W-:Y:S01]  /*1480*/  SEL R19, R19, R2, !P1 ;  /* 0x0000000213137207 */ /* 0x000fe20004800000 */
[----:B------:R-:W-:Y:S01]  /*1490*/  IMAD.MOV.U32 R2, RZ, RZ, R30 ;  /* 0x000000ffff027224 */ /* 0x000fe200078e001e */
[----:B------:R-:W-:-:S07]  /*14a0*/  PRMT R8, R6, 0x7610, R8 ;  /* 0x0000761006087816 */ /* 0x000fce0000000008 */
.L_x_13:
[----:B------:R-:W-:Y:S05]  /*14b0*/  @!P2 BRA `(.L_x_16) ;  /* 0x00000000000ca947 */ /* 0x000fea0003800000 */
[----:B------:R-:W-:Y:S01]  /*14c0*/  UCGABAR_WAIT ;  /* 0x0000000000007dc7 */ /* 0x000fe20008000000 */
[----:B------:R-:W-:Y:S01]  /*14d0*/  CCTL.IVALL ;  /* 0x00000000ff00798f */ /* 0x000fe20002000000 */
[----:B------:R-:W-:Y:S05]  /*14e0*/  BRA `(.L_x_17) ;  /* 0x0000000000047947 */ /* 0x000fea0003800000 */
.L_x_16:
[----:B------:R-:W-:Y:S06]  /*14f0*/  BAR.SYNC.DEFER_BLOCKING 0x0 ;  /* 0x0000000000007b1d */ /* 0x000fec0000010000 */
.L_x_17:
[----:B------:R-:W-:Y:S05]  /*1500*/  @!P3 BRA `(.L_x_18) ;  /* 0x0000007400a0b947 */ /* 0x000fea0003800000 */
[----:B------:R-:W-:-:S13]  /*1510*/  ISETP.GT.U32.AND P0, PT, R35, 0x1, PT ;  /* 0x000000012300780c */ /* 0x000fda0003f04070 */
[----:B------:R-:W-:Y:S05]  /*1520*/  @P0 EXIT ;  /* 0x000000000000094d */ /* 0x000fea0003800000 */
.L_x_19:
[----:B------:R-:W-:-:S08]  /*1530*/  NOP ;  /* 0x0000000000007918 */ /* 0x000fd00000000000 */
[----:B------:R-:W1:Y:S02]  /*1540*/  USETMAXREG.TRY_ALLOC.CTAPOOL UP0, 0xe8 ;  /* 0x000000e8000079c8 */ /* 0x000e640008000600 */
[----:B-1----:R-:W-:-:S13]  /*1550*/  PLOP3.LUT P0, PT, PT, PT, UP0, 0x80, 0x0 ;  /* 0x000000000000781c */ /* 0x002fda0003f0f008 */
[----:B------:R-:W-:Y:S05]  /*1560*/  @!P0 BRA `(.L_x_19) ;  /* 0xfffffffc00f08947 */ /* 0x000fea000383ffff */
[----:B------:R-:W-:-:S13]  /*1570*/  LOP3.LUT P0, RZ, R8, 0xff, RZ, 0xc0, !PT ;  /* 0x000000ff08ff7812 */ /* 0x000fda000780c0ff */
[----:B------:R-:W-:Y:S05]  /*1580*/  @!P0 EXIT ;  /* 0x000000000000894d */ /* 0x000fea0003800000 */
[----:B------:R-:W1:Y:S01]  /*1590*/  S2UR UR4, SR_CgaCtaId ;  /* 0x00000000000479c3 */ /* 0x000e620000008800 */
[----:B------:R-:W-:Y:S01]  /*15a0*/  VIADD R14, R14, 0xffffffff ;  /* 0xffffffff0e0e7836 */ /* 0x000fe20000000000 */
[CC--:B------:R-:W-:Y:S01]  /*15b0*/  LEA.HI R4, R0.reuse, R3.reuse, RZ, 0x2 ;  /* 0x0000000300047211 */ /* 0x0c0fe200078f10ff */
[----:B------:R-:W-:Y:S01]  /*15c0*/  UMOV UR41, 0x400 ;  /* 0x0000040000297882 */ /* 0x000fe20000000000 */
[----:B------:R-:W-:Y:S01]  /*15d0*/  LEA.HI R0, R0, R3, RZ, 0x5 ;  /* 0x0000000300007211 */ /* 0x000fe200078f28ff */
[----:B------:R-:W-:Y:S01]  /*15e0*/  UISETP.LT.AND UP0, UPT, UR40, 0x1, UPT ;  /* 0x000000012800788c */ /* 0x000fe2000bf01270 */
[----:B------:R-:W-:Y:S01]  /*15f0*/  R2UR UR42, R14 ;  /* 0x000000000e2a72ca */ /* 0x000fe200000e0000 */
[----:B------:R-:W-:Y:S01]  /*1600*/  ULDC UR5, c[0x0][0x284] ;  /* 0x0000a10000057ab9 */ /* 0x000fe20000000800 */
[--C-:B------:R-:W-:Y:S01]  /*1610*/  SHF.R.S32.HI R156, RZ, 0x2, R4.reuse ;  /* 0x00000002ff9c7819 */ /* 0x100fe20000011404 */
[----:B------:R-:W-:Y:S01]  /*1620*/  USEL UR43, UR40, 0x1, UP0 ;  /* 0x00000001282b7887 */ /* 0x000fe20008000000 */
[----:B------:R-:W-:Y:S01]  /*1630*/  SHF.R.S32.HI R5, RZ, 0x1f, R4 ;  /* 0x0000001fff057819 */ /* 0x000fe20000011404 */
[----:B------:R-:W-:Y:S01]  /*1640*/  USHF.L.U32 UR44, UR40, 0x1, URZ ;  /* 0x00000001282c7899 */ /* 0x000fe2000800063f */
[----:B------:R-:W-:Y:S01]  /*1650*/  LOP3.LUT R158, R4, 0xfffffffc, RZ, 0xc0, !PT ;  /* 0xfffffffc049e7812 */ /* 0x000fe200078ec0ff */
[----:B------:R-:W-:Y:S01]  /*1660*/  UIADD3 UR43, -UR43, UR40, URZ ;  /* 0x000000282b2b7290 */ /* 0x000fe2000fffe13f */
[----:B------:R-:W-:-:S02]  /*1670*/  LEA.HI R5, R5, R156, RZ, 0x3 ;  /* 0x0000009c05057211 */ /* 0x000fc400078f18ff */
[----:B------:R-:W-:Y:S01]  /*1680*/  ISETP.NE.AND P0, PT, R14, RZ, PT ;  /* 0x000000ff0e00720c */ /* 0x000fe20003f05270 */
[----:B------:R-:W-:Y:S01]  /*1690*/  IMAD.IADD R158, R3, 0x1, -R158 ;  /* 0x00000001039e7824 */ /* 0x000fe200078e0a9e */
[----:B------:R-:W-:Y:S01]  /*16a0*/  LOP3.LUT R5, R5, 0xfffffff8, RZ, 0xc0, !PT ;  /* 0xfffffff805057812 */ /* 0x000fe200078ec0ff */
[----:B------:R-:W-:Y:S01]  /*16b0*/  USHF.L.U32 UR42, UR42, 0x3, URZ ;  /* 0x000000032a2a7899 */ /* 0x000fe2000800063f */
[----:B------:R-:W-:-:S03]  /*16c0*/  SEL R165, RZ, 0x1, P0 ;  /* 0x00000001ffa57807 */ /* 0x000fc60000000000 */
[----:B------:R-:W-:Y:S01]  /*16d0*/  IMAD.IADD R156, R156, 0x1, -R5 ;  /* 0x000000019c9c7824 */ /* 0x000fe200078e0a05 */
[----:B-1----:R-:W-:Y:S01]  /*16e0*/  ULEA UR41, UR4, UR41, 0x18 ;  /* 0x0000002904297291 */ /* 0x002fe2000f8ec03f */
[----:B------:R-:W-:Y:S01]  /*16f0*/  SHF.R.S32.HI R5, RZ, 0x5, R0 ;  /* 0x00000005ff057819 */ /* 0x000fe20000011400 */
[----:B------:R-:W-:Y:S02]  /*1700*/  IMAD.U32 R160, RZ, RZ, UR42 ;  /* 0x0000002affa07e24 */ /* 0x000fe4000f8e00ff */
[----:B------:R-:W-:Y:S01]  /*1710*/  UIADD3 UR45, UR41, 0xc0, URZ ;  /* 0x000000c0292d7890 */ /* 0x000fe2000fffe03f */
[--C-:B------:R-:W-:Y:S01]  /*1720*/  SHF.R.S32.HI R157, RZ, 0x1f, R156.reuse ;  /* 0x0000001fff9d7819 */ /* 0x100fe2000001149c */
[C-C-:B------:R-:W-:Y:S01]  /*1730*/  IMAD R163, R5.reuse, -0x10, -R156.reuse ;  /* 0xfffffff005a37824 */ /* 0x140fe200078e0a9c */
[C---:B------:R-:W-:Y:S02]  /*1740*/  LOP3.LUT R162, R160.reuse, 0x8, RZ, 0xc0, !PT ;  /* 0x00000008a0a27812 */ /* 0x040fe400078ec0ff */
[----:B------:R-:W-:Y:S01]  /*1750*/  LOP3.LUT R160, R160, 0x8, RZ, 0xc, !PT ;  /* 0x00000008a0a07812 */ /* 0x000fe200078e0cff */
[----:B------:R-:W-:Y:S01]  /*1760*/  IMAD.U32 R159, RZ, RZ, UR45 ;  /* 0x0000002dff9f7e24 */ /* 0x000fe2000f8e00ff */
[----:B------:R-:W-:Y:S01]  /*1770*/  LOP3.LUT R162, R162, 0x18, RZ, 0x3c, !PT ;  /* 0x00000018a2a27812 */ /* 0x000fe200078e3cff */
[----:B------:R-:W-:-:S04]  /*1780*/  IMAD.WIDE R156, R5, 0x10, R156 ;  /* 0x00000010059c7825 */ /* 0x000fc800078e029c */
[----:B------:R-:W-:Y:S02]  /*1790*/  VIADD R161, R159, UR42 ;  /* 0x0000002a9fa17c36 */ /* 0x000fe40008000000 */
[----:B------:R-:W-:-:S07]  /*17a0*/  VIADD R163, R163, UR5 ;  /* 0x00000005a3a37c36 */ /* 0x000fce0008000000 */
.L_x_299:
[----:B------:R-:W-:Y:S01]  /*17b0*/  SHF.L.U32 R0, R165, 0x1f, RZ ;  /* 0x0000001fa5007819 */ /* 0x000fe200000006ff */
[----:B------:R-:W-:Y:S02]  /*17c0*/  ULDC UR4, c[0x0][0x28c] ;  /* 0x0000a30000047ab9 */ /* 0x000fe40000000800 */
[----:B------:R-:W-:Y:S01]  /*17d0*/  ISETP.LT.AND P1, PT, RZ, UR4, PT ;  /* 0x00000004ff007c0c */ /* 0x000fe2000bf21270 */
[----:B-1----:R-:W1:Y:S02]  /*17e0*/  SYNCS.PHASECHK.TRANS64.TRYWAIT P0, [R159+UR42], R0 ;  /* 0x000000009f0075a7 */ /* 0x002e64000800016a */
[----:B-1-34-:R-:W-:Y:S10]  /*17f0*/  @!P0 BRA `(.L_x_20) ;  /* 0x0000008800448947 */ /* 0x01aff40003800000 */
.L_x_328:
[----:B------:R-:W-:Y:S05]  /*1800*/  @P1 BRA `(.L_x_21) ;  /* 0x0000000000401947 */ /* 0x000fea0003800000 */
[----:B-1----:R-:W-:Y:S01]  /*1810*/  MOV R0, 0x0 ;  /* 0x0000000000007802 */ /* 0x002fe20000000f00 */
[----:B------:R-:W-:Y:S01]  /*1820*/  ULDC.64 UR4, c[0x4][0x68] ;  /* 0x01001a0000047ab9 */ /* 0x000fe20000000a00 */
[----:B------:R-:W-:Y:S01]  /*1830*/  ULDC.64 UR6, c[0x4][0x8] ;  /* 0x0100020000067ab9 */ /* 0x000fe20000000a00 */
[----:B------:R-:W-:Y:S01]  /*1840*/  IMAD.U32 R4, RZ, RZ, UR4 ;  /* 0x00000004ff047e24 */ /* 0x000fe2000f8e00ff */
[----:B------:R1:W2:Y:S01]  /*1850*/  LDC.64 R14, c[0x4][R0] ;  /* 0x01000000000e7b82 */ /* 0x0002a20000000a00 */
[----:B------:R-:W-:Y:S01]  /*1860*/  IMAD.U32 R5, RZ, RZ, UR5 ;  /* 0x00000005ff057e24 */ /* 0x000fe2000f8e00ff */
[----:B------:R-:W-:Y:S01]  /*1870*/  ULDC.64 UR4, c[0x4][0x70] ;  /* 0x01001c0000047ab9 */ /* 0x000fe20000000a00 */
[----:B------:R-:W-:Y:S02]  /*1880*/  IMAD.U32 R10, RZ, RZ, UR6 ;  /* 0x00000006ff0a7e24 */ /* 0x000fe4000f8e00ff */
[----:B------:R-:W-:Y:S02]  /*1890*/  IMAD.U32 R6, RZ, RZ, UR4 ;  /* 0x00000004ff067e24 */ /* 0x000fe4000f8e00ff */
[----:B------:R-:W-:-:S02]  /*18a0*/  IMAD.U32 R7, RZ, RZ, UR5 ;  /* 0x00000005ff077e24 */ /* 0x000fc4000f8e00ff */
[----:B------:R-:W-:Y:S02]  /*18b0*/  IMAD.U32 R11, RZ, RZ, UR7 ;  /* 0x00000007ff0b7e24 */ /* 0x000fe4000f8e00ff */
[----:B------:R-:W-:Y:S02]  /*18c0*/  IMAD.MOV.U32 R8, RZ, RZ, 0x1e1 ;  /* 0x000001e1ff087424 */ /* 0x000fe400078e00ff */
[----:B0-----:R-:W-:Y:S02]  /*18d0*/  IMAD.MOV.U32 R12, RZ, RZ, 0x1 ;  /* 0x00000001ff0c7424 */ /* 0x001fe400078e00ff */
[----:B-1----:R-:W-:-:S07]  /*18e0*/  IMAD.MOV.U32 R13, RZ, RZ, RZ ;  /* 0x000000ffff0d7224 */ /* 0x002fce00078e00ff */
[----:B------:R-:W-:-:S07]  /*18f0*/  LEPC R20, `(.L_x_21) ;  /* 0x000000001014794e */ /* 0x000fce0000000000 */
[----:B--2--5:R-:W-:Y:S05]  /*1900*/  CALL.ABS.NOINC R14 ;  /* 0x000000000e007343 */ /* 0x024fea0003c00000 */
.L_x_21:
[----:B-1----:R-:W-:-:S04]  /*1910*/  LOP3.LUT R0, R16, 0x1, RZ, 0xfc, !PT ;  /* 0x0000000110007812 */ /* 0x002fc800078efcff */
[----:B------:R-:W-:-:S13]  /*1920*/  ISETP.NE.AND P0, PT, R0, 0x3, PT ;  /* 0x000000030000780c */ /* 0x000fda0003f05270 */
[----:B------:R-:W-:Y:S05]  /*1930*/  @!P0 BRA `(.L_x_22) ;  /* 0x0000000000048947 */ /* 0x000fea0003800000 */
[----:B------:R-:W-:Y:S01]  /*1940*/  BPT.TRAP 0x1 ;  /* 0x000000040000795c */ /* 0x000fe20000300000 */
.L_x_22:
[----:B------:R-:W-:Y:S02]  /*1950*/  IMAD.U32 R3, RZ, RZ, UR39 ;  /* 0x00000027ff037e24 */ /* 0x000fe4000f8e00ff */
[----:B------:R-:W-:-:S03]  /*1960*/  IMAD.U32 R0, RZ, RZ, UR38 ;  /* 0x00000026ff007e24 */ /* 0x000fc6000f8e00ff */
[----:B------:R-:W-:Y:S02]  /*1970*/  LEA R3, R3, UR41, 0x3 ;  /* 0x0000002903037c11 */ /* 0x000fe4000f8e18ff */
[----:B------:R-:W-:-:S04]  /*1980*/  SHF.L.U32 R0, R0, 0x1f, RZ ;  /* 0x0000001f00007819 */ /* 0x000fc800000006ff */
[----:B------:R1:W2:Y:S01]  /*1990*/  SYNCS.PHASECHK.TRANS64.TRYWAIT P1, [R3+URZ], R0 ;  /* 0x00000000030075a7 */ /* 0x0002a2000802017f */
[----:B------:R-:W-:Y:S05]  /*19a0*/  @!P0 BRA `(.L_x_23) ;  /* 0x0000000000048947 */ /* 0x000fea0003800000 */
[----:B------:R-:W-:Y:S01]  /*19b0*/  BPT.TRAP 0x1 ;  /* 0x000000040000795c */ /* 0x000fe20000300000 */
.L_x_23:
[----:B------:R-:W-:-:S05]  /*19c0*/  IMAD.U32 R4, RZ, RZ, UR43 ;  /* 0x0000002bff047e24 */ /* 0x000fca000f8e00ff */
[----:B------:R-:W-:Y:S01]  /*19d0*/  ISETP.GE.AND P2, PT, R4, 0x1, PT ;  /* 0x000000010400780c */ /* 0x000fe20003f46270 */
[----:B--2---:R-:W-:-:S12]  /*19e0*/  @P1 BRA `(.L_x_24) ;  /* 0x0000000000081947 */ /* 0x004fd80003800000 */
[----:B------:R-:W2:Y:S02]  /*19f0*/  SYNCS.PHASECHK.TRANS64.TRYWAIT P1, [R3+URZ], R0 ;  /* 0x00000000030075a7 */ /* 0x000ea4000802017f */
[----:B--2---:R-:W-:Y:S05]  /*1a00*/  @!P1 BRA `(.L_x_25) ;  /* 0x0000008400d49947 */ /* 0x004fea0003800000 */
.L_x_24:
[----:B------:R-:W-:Y:S05]  /*1a10*/  WARPSYNC.ALL ;  /* 0x0000000000007948 */ /* 0x000fea0003800000 */
[----:B------:R-:W-:Y:S01]  /*1a20*/  UIADD3 UR4, UR41, 0x180, URZ ;  /* 0x0000018029047890 */ /* 0x000fe2000fffe03f */
[----:B------:R-:W-:Y:S01]  /*1a30*/  WARPGROUP.ARRIVE ;  /* 0x00000000000079c5 */ /* 0x000fe20000000000 */
[----:B------:R-:W-:Y:S02]  /*1a40*/  UIADD3 UR5, UR41, 0xb180, URZ ;  /* 0x0000b18029057890 */ /* 0x000fe4000fffe03f */
[----:B------:R-:W-:Y:S02]  /*1a50*/  USHF.R.U32.HI UR4, URZ, 0x4, UR4 ;  /* 0x000000043f047899 */ /* 0x000fe40008011604 */
[----:B------:R-:W-:-:S02]  /*1a60*/  USHF.R.U32.HI UR5, URZ, 0x4, UR5 ;  /* 0x000000043f057899 */ /* 0x000fc40008011605 */
[----:B------:R-:W-:Y:S02]  /*1a70*/  ULOP3.LUT UR4, UR4, 0x3fff, URZ, 0xc0, !UPT ;  /* 0x00003fff04047892 */ /* 0x000fe4000f8ec03f */
[----:B------:R-:W-:Y:S02]  /*1a80*/  ULOP3.LUT UR5, UR5, 0x3fff, URZ, 0xc0, !UPT ;  /* 0x00003fff05057892 */ /* 0x000fe4000f8ec03f */
[----:B------:R-:W-:Y:S02]  /*1a90*/  ULOP3.LUT UR10, UR4, 0x10000, URZ, 0xfc, !UPT ;  /* 0x00010000040a7892 */ /* 0x000fe4000f8efc3f */
[----:B------:R-:W-:Y:S02]  /*1aa0*/  ULOP3.LUT UR9, UR5, 0x10000, URZ, 0xfc, !UPT ;  /* 0x0001000005097892 */ /* 0x000fe4000f8efc3f */
[----:B------:R-:W-:Y:S02]  /*1ab0*/  ULEA UR4, UR39, UR10, 0x8 ;  /* 0x0000000a27047291 */ /* 0x000fe4000f8e403f */
[----:B------:R-:W-:Y:S01]  /*1ac0*/  ULEA UR6, UR39, UR9, 0xa ;  /* 0x0000000927067291 */ /* 0x000fe2000f8e503f */
[----:B------:R-:W-:Y:S01]  /*1ad0*/  UMOV UR5, 0x80000020 ;  /* 0x8000002000057882 */ /* 0x000fe20000000000 */
[----:B------:R-:W-:-:S07]  /*1ae0*/  UMOV UR7, 0x80000020 ;  /* 0x8000002000077882 */ /* 0x000fce0000000000 */
[----:B------:R-:W-:Y:S01]  /*1af0*/  IGMMA.64x256x32.S8.S8 R24, gdesc[UR4], RZ, !UPT, gsb0 ;  /* 0x06600000041879f1 */ /* 0x000fe2000c0410ff */
[----:B------:R-:W-:Y:S02]  /*1b00*/  UIADD3 UR4, UR4, 0x2, URZ ;  /* 0x0000000204047890 */ /* 0x000fe4000fffe03f */
[----:B------:R-:W-:Y:S01]  /*1b10*/  UIADD3 UR6, UR6, 0x2, URZ ;  /* 0x0000000206067890 */ /* 0x000fe2000fffe03f */
[----:B------:R-:W-:Y:S01]  /*1b20*/  UMOV UR5, 0x80000020 ;  /* 0x8000002000057882 */ /* 0x000fe20000000000 */
[----:B------:R-:W-:Y:S01]  /*1b30*/  UMOV UR7, 0x80000020 ;  /* 0x8000002000077882 */ /* 0x000fe20000000000 */
[----:B------:R-:W-:Y:S02]  /*1b40*/  WARPGROUP.DEPBAR.LE gsb0, 0x0 ;  /* 0x00008000000079c5 */ /* 0x000fe40000010000 */
[----:B------:R-:W-:-:S06]  /*1b50*/  WARPGROUP.ARRIVE ;  /* 0x00000000000079c5 */ /* 0x000fcc0000000000 */
[----:B------:R-:W-:Y:S03]  /*1b60*/  IGMMA.64x256x32.S8.S8 R24, gdesc[UR4], R24, gsb0 ;  /* 0x06600000041879f1 */ /* 0x000fe60008041018 */
[----:B------:R-:W-:Y:S02]  /*1b70*/  WARPGROUP.DEPBAR.LE gsb0, 0x0 ;  /* 0x00008000000079c5 */ /* 0x000fe40000010000 */
[----:B------:R-:W-:Y:S05]  /*1b80*/  @!P2 BRA `(.L_x_26) ;  /* 0x0000000000d4a947 */ /* 0x000fea0003800000 */
[----:B------:R-:W-:Y:S01]  /*1b90*/  UIADD3 UR4, UR39, 0x1, URZ ;  /* 0x0000000127047890 */ /* 0x000fe2000fffe03f */
[----:B-12---:R-:W-:Y:S02]  /*1ba0*/  IMAD.U32 R0, RZ, RZ, UR43 ;  /* 0x0000002bff007e24 */ /* 0x006fe4000f8e00ff */
[----:B------:R-:W-:Y:S01]  /*1bb0*/  IMAD.U32 R3, RZ, RZ, UR39 ;  /* 0x00000027ff037e24 */ /* 0x000fe2000f8e00ff */
[----:B------:R-:W-:-:S04]  /*1bc0*/  UISETP.NE.AND UP0, UPT, UR4, 0xb, UPT ;  /* 0x0000000b0400788c */ /* 0x000fc8000bf05270 */
[----:B------:R-:W-:Y:S02]  /*1bd0*/  USEL UR5, URZ, 0x1, UP0 ;  /* 0x000000013f057887 */ /* 0x000fe40008000000 */
[----:B------:R-:W-:Y:S02]  /*1be0*/  USEL UR8, UR4, URZ, UP0 ;  /* 0x0000003f04087287 */ /* 0x000fe40008000000 */
[----:B------:R-:W-:-:S06]  /*1bf0*/  ULOP3.LUT UR5, UR38, UR5, URZ, 0x3c, !UPT ;  /* 0x0000000526057292 */ /* 0x000fcc000f8e3c3f */
[----:B------:R-:W-:-:S07]  /*1c00*/  IMAD.U32 R6, RZ, RZ, UR5 ;  /* 0x00000005ff067e24 */ /* 0x000fce000f8e00ff */
.L_x_33:
[----:B------:R-:W-:Y:S05]  /*1c10*/  @!P0 BRA `(.L_x_27) ;  /* 0x0000000000048947 */ /* 0x000fea0003800000 */
[----:B------:R-:W-:Y:S01]  /*1c20*/  BPT.TRAP 0x1 ;  /* 0x000000040000795c */ /* 0x000fe20000300000 */
.L_x_27:
[----:B------:R-:W-:Y:S01]  /*1c30*/  ULEA UR4, UR8, UR41, 0x3 ;  /* 0x0000002908047291 */ /* 0x000fe2000f8e183f */
[----:B------:R-:W-:-:S08]  /*1c40*/  SHF.L.U32 R4, R6, 0x1f, RZ ;  /* 0x0000001f06047819 */ /* 0x000fd000000006ff */
[----:B------:R1:W2:Y:S01]  /*1c50*/  SYNCS.PHASECHK.TRANS64.TRYWAIT P1, [UR4], R4 ;  /* 0x00000004ff0075a7 */ /* 0x0002a20008020144 */
[----:B------:R-:W-:Y:S05]  /*1c60*/  @!P0 BRA `(.L_x_28) ;  /* 0x0000000000048947 */ /* 0x000fea0003800000 */
[----:B------:R-:W-:Y:S01]  /*1c70*/  BPT.TRAP 0x1 ;  /* 0x000000040000795c */ /* 0x000fe20000300000 */
.L_x_28:
[----:B--2---:R-:W-:Y:S05]  /*1c80*/  @P1 BRA `(.L_x_29) ;  /* 0x0000000000081947 */ /* 0x004fea0003800000 */
[----:B------:R-:W2:Y:S02]  /*1c90*/  SYNCS.PHASECHK.TRANS64.TRYWAIT P1, [UR4], R4 ;  /* 0x00000004ff0075a7 */ /* 0x000ea40008020144 */
[----:B--2---:R-:W-:Y:S05]  /*1ca0*/  @!P1 BRA `(.L_x_30) ;  /* 0x0000008400409947 */ /* 0x004fea0003800000 */
.L_x_29:
[----:B------:R-:W-:Y:S01]  /*1cb0*/  ULEA UR4, UR8, UR10, 0x8 ;  /* 0x0000000a08047291 */ /* 0x000fe2000f8e403f */
[----:B------:R-:W-:Y:S01]  /*1cc0*/  WARPGROUP.ARRIVE ;  /* 0x00000000000079c5 */ /* 0x000fe20000000000 */
[----:B------:R-:W-:Y:S01]  /*1cd0*/  ULEA UR6, UR8, UR9, 0xa ;  /* 0x0000000908067291 */ /* 0x000fe2000f8e503f */
[----:B------:R-:W-:Y:S01]  /*1ce0*/  UMOV UR5, 0x80000020 ;  /* 0x8000002000057882 */ /* 0x000fe20000000000 */
[----:B------:R-:W-:-:S07]  /*1cf0*/  UMOV UR7, 0x80000020 ;  /* 0x8000002000077882 */ /* 0x000fce0000000000 */
[----:B------:R-:W-:Y:S01]  /*1d00*/  IGMMA.64x256x32.S8.S8 R24, gdesc[UR4], R24, gsb0 ;  /* 0x06600000041879f1 */ /* 0x000fe20008041018 */
        /* <DEDUP_REMOVED lines=9> */
[----:B------:R-:W-:Y:S01]  /*1da0*/  BPT.TRAP 0x1 ;  /* 0x000000040000795c */ /* 0x000fe20000300000 */
.L_x_31:
[----:B------:R-:W-:-:S13]  /*1db0*/  ISETP.NE.AND P1, PT, R154, RZ, PT ;  /* 0x000000ff9a00720c */ /* 0x000fda0003f25270 */
[----:B-12---:R-:W-:-:S05]  /*1dc0*/  @P1 LEA R4, R3, UR41, 0x3 ;  /* 0x0000002903041c11 */ /* 0x006fca000f8e18ff */
[----:B------:R-:W-:-:S05]  /*1dd0*/  @P1 VIADD R4, R4, 0x58 ;  /* 0x0000005804041836 */ /* 0x000fca0000000000 */
[----:B------:R-:W-:-:S04]  /*1de0*/  @P1 PRMT R4, R155, 0x654, R4 ;  /* 0x000006549b041816 */ /* 0x000fc80000000004 */
[----:B------:R1:W-:Y:S01]  /*1df0*/  @P1 SYNCS.ARRIVE.TRANS64.RED.A1T0 RZ, [R4+URZ], RZ ;  /* 0x000000ff04ff19a7 */ /* 0x0003e2000810043f */
[----:B------:R-:W-:-:S13]  /*1e00*/  ISETP.GT.U32.AND P1, PT, R16, 0x1, PT ;  /* 0x000000011000780c */ /* 0x000fda0003f24070 */
[----:B-1----:R-:W-:Y:S05]  /*1e10*/  @P1 BRA `(.L_x_32) ;  /* 0x0000000000041947 */ /* 0x002fea0003800000 */
[----:B------:R-:W-:Y:S01]  /*1e20*/  BPT.TRAP 0x1 ;  /* 0x000000040000795c */ /* 0x000fe20000300000 */
.L_x_32:
[----:B------:R-:W-:Y:S01]  /*1e30*/  UIADD3 UR8, UR8, 0x1, URZ ;  /* 0x0000000108087890 */ /* 0x000fe2000fffe03f */
[C---:B------:R-:W-:Y:S01]  /*1e40*/  ISETP.GT.AND P2, PT, R0.reuse, 0x1, PT ;  /* 0x000000010000780c */ /* 0x040fe20003f44270 */
[----:B------:R-:W-:Y:S02]  /*1e50*/  VIADD R3, R3, 0x1 ;  /* 0x0000000103037836 */ /* 0x000fe40000000000 */
[----:B------:R-:W-:Y:S01]  /*1e60*/  UISETP.NE.AND UP0, UPT, UR8, 0xb, UPT ;  /* 0x0000000b0800788c */ /* 0x000fe2000bf05270 */
[----:B------:R-:W-:Y:S02]  /*1e70*/  VIADD R0, R0, 0xffffffff ;  /* 0xffffffff00007836 */ /* 0x000fe40000000000 */
[C---:B------:R-:W-:Y:S01]  /*1e80*/  ISETP.NE.AND P1, PT, R3.reuse, 0xb, PT ;  /* 0x0000000b0300780c */ /* 0x040fe20003f25270 */
[----:B------:R-:W-:Y:S02]  /*1e90*/  USEL UR4, URZ, 0x1, UP0 ;  /* 0x000000013f047887 */ /* 0x000fe40008000000 */
[----:B------:R-:W-:Y:S01]  /*1ea0*/  USEL UR8, UR8, URZ, UP0 ;  /* 0x0000003f08087287 */ /* 0x000fe20008000000 */
[----:B------:R-:W-:-:S03]  /*1eb0*/  SEL R3, R3, RZ, P1 ;  /* 0x000000ff03037207 */ /* 0x000fc60000800000 */
[----:B------:R-:W-:Y:S01]  /*1ec0*/  LOP3.LUT R6, R6, UR4, RZ, 0x3c, !PT ;  /* 0x0000000406067c12 */ /* 0x000fe2000f8e3cff */
[----:B------:R-:W-:Y:S07]  /*1ed0*/  @P2 BRA `(.L_x_33) ;  /* 0xfffffffc004c2947 */ /* 0x000fee000383ffff */
.L_x_26:
[----:B-12---:R-:W1:Y:S01]  /*1ee0*/  LDC R0, c[0x0][0x28c] ;  /* 0x0000a300ff007b82 */ /* 0x006e620000000800 */
[----:B------:R2:W-:Y:S01]  /*1ef0*/  SYNCS.ARRIVE.TRANS64.A1T0 RZ, [R160+UR45], RZ ;  /* 0x000000ffa0ff79a7 */ /* 0x0005e2000810002d */
[----:B-1----:R-:W-:-:S13]  /*1f00*/  ISETP.GE.AND P1, PT, R0, 0x1, PT ;  /* 0x000000010000780c */ /* 0x002fda0003f26270 */
[----:B--2---:R-:W-:Y:S05]  /*1f10*/  @!P1 BRA `(.L_x_34) ;  /* 0x0000000000449947 */ /* 0x004fea0003800000 */
[----:B------:R-:W-:Y:S05]  /*1f20*/  @!P0 BRA `(.L_x_35) ;  /* 0x0000000000048947 */ /* 0x000fea0003800000 */
[----:B------:R-:W-:Y:S01]  /*1f30*/  BPT.TRAP 0x1 ;  /* 0x000000040000795c */ /* 0x000fe20000300000 */
.L_x_35:
[----:B------:R-:W-:-:S13]  /*1f40*/  ISETP.NE.AND P0, PT, R154, RZ, PT ;  /* 0x000000ff9a00720c */ /* 0x000fda0003f05270 */
[----:B------:R-:W-:-:S05]  /*1f50*/  VOTEU.ANY UP0, P0 ;  /* 0x00000000003f7886 */ /* 0x000fca0000000100 */
[----:B------:R-:W-:-:S06]  /*1f60*/  @UP0 UIADD3 UR4, UR43, UR39, URZ ;  /* 0x000000272b040290 */ /* 0x000fcc000fffe03f */
[----:B------:R-:W-:Y:S02]  /*1f70*/  IMAD.U32 R4, RZ, RZ, UR4 ;  /* 0x00000004ff047e24 */ /* 0x000fe4000f8e00ff */
[----:B------:R-:W-:Y:S02]  /*1f80*/  IMAD.U32 R3, RZ, RZ, UR4 ;  /* 0x00000004ff037e24 */ /* 0x000fe4000f8e00ff */
[----:B------:R-:W-:-:S05]  /*1f90*/  @P0 IMAD.WIDE.U32 R4, R4, -0x45d1745d, RZ ;  /* 0xba2e8ba304040825 */ /* 0x000fca00078e00ff */
[----:B------:R-:W-:-:S05]  /*1fa0*/  @P0 SHF.R.U32.HI R0, RZ, 0x3, R5 ;  /* 0x00000003ff000819 */ /* 0x000fca0000011605 */
[----:B------:R-:W-:-:S05]  /*1fb0*/  @P0 IMAD R0, R0, -0xb, R3 ;  /* 0xfffffff500000824 */ /* 0x000fca00078e0203 */
[----:B------:R-:W-:-:S05]  /*1fc0*/  @P0 LEA R0, R0, UR41, 0x3 ;  /* 0x0000002900000c11 */ /* 0x000fca000f8e18ff */
[----:B------:R-:W-:-:S05]  /*1fd0*/  @P0 VIADD R0, R0, 0x58 ;  /* 0x0000005800000836 */ /* 0x000fca0000000000 */
[----:B------:R-:W-:-:S04]  /*1fe0*/  @P0 PRMT R0, R155, 0x654, R0 ;  /* 0x000006549b000816 */ /* 0x000fc80000000000 */
[----:B------:R1:W-:Y:S01]  /*1ff0*/  @P0 SYNCS.ARRIVE.TRANS64.RED.A1T0 RZ, [R0+URZ], RZ ;  /* 0x000000ff00ff09a7 */ /* 0x0003e2000810043f */
[----:B------:R-:W-:-:S13]  /*2000*/  ISETP.GT.U32.AND P0, PT, R16, 0x1, PT ;  /* 0x000000011000780c */ /* 0x000fda0003f04070 */
[----:B-1----:R-:W-:Y:S05]  /*2010*/  @P0 BRA `(.L_x_34) ;  /* 0x0000000000040947 */ /* 0x002fea0003800000 */
[----:B------:R-:W-:Y:S01]  /*2020*/  BPT.TRAP 0x1 ;  /* 0x000000040000795c */ /* 0x000fe20000300000 */
.L_x_34:
[----:B------:R-:W-:Y:S01]  /*2030*/  SHF.L.U32 R0, R165, 0x1f, RZ ;  /* 0x0000001fa5007819 */ /* 0x000fe200000006ff */
[----:B------:R-:W-:Y:S01]  /*2040*/  UIADD3 UR39, UR44, UR39, URZ ;  /* 0x000000272c277290 */ /* 0x000fe2000fffe03f */
[----:B------:R-:W1:Y:S01]  /*2050*/  LDC R7, c[0x0][0x288] ;  /* 0x0000a200ff077b82 */ /* 0x000e620000000800 */
[----:B------:R-:W-:Y:S01]  /*2060*/  UISETP.GE.U32.AND UP1, UPT, UR44, 0xb, UPT ;  /* 0x0000000b2c00788c */ /* 0x000fe2000bf26070 */
[----:B------:R-:W-:Y:S01]  /*2070*/  IMAD.SHL.U32 R10, R158, 0x2, RZ ;  /* 0x000000029e0a7824 */ /* 0x000fe200078e00ff */
[----:B------:R-:W-:Y:S02]  /*2080*/  UISETP.GT.U32.AND UP0, UPT, UR39, 0xa, UPT ;  /* 0x0000000a2700788c */ /* 0x000fe4000bf04070 */
[----:B------:R-:W-:Y:S02]  /*2090*/  UIMAD.WIDE.U32 UR4, UR39, -0x45d1745d, URZ ;  /* 0xba2e8ba3270478a5 */ /* 0x000fe4000f8e003f */
[----:B------:R-:W-:Y:S01]  /*20a0*/  UISETP.LT.U32.AND UP0, UPT, UR44, 0xb, UP0 ;  /* 0x0000000b2c00788c */ /* 0x000fe20008701070 */
[----:B------:R-:W2:Y:S01]  /*20b0*/  SYNCS.PHASECHK.TRANS64.TRYWAIT P0, [R159+UR42+0x10], R0 ;  /* 0x000010009f0075a7 */ /* 0x000ea2000800016a */
[----:B------:R-:W-:Y:S01]  /*20c0*/  USHF.R.U32.HI UR4, URZ, 0x3, UR5 ;  /* 0x000000033f047899 */ /* 0x000fe20008011605 */
[----:B------:R-:W-:Y:S01]  /*20d0*/  SHF.R.S32.HI R11, RZ, 0x1f, R10 ;  /* 0x0000001fff0b7819 */ /* 0x000fe2000001140a */
[----:B------:R-:W-:-:S02]  /*20e0*/  USEL UR6, URZ, 0x1, !UP0 ;  /* 0x000000013f067887 */ /* 0x000fc4000c000000 */
[----:B------:R-:W-:Y:S02]  /*20f0*/  UIMAD UR39, UR4, -0xb, UR39 ;  /* 0xfffffff5042778a4 */ /* 0x000fe4000f8e0227 */
[----:B------:R-:W-:-:S04]  /*2100*/  ULOP3.LUT UR38, UR38, UR6, URZ, 0x3c, !UPT ;  /* 0x0000000626267292 */ /* 0x000fc8000f8e3c3f */
[----:B------:R-:W-:Y:S01]  /*2110*/  @UP1 ULOP3.LUT UR38, UR38, 0x1, UR4, 0x78, !UPT ;  /* 0x0000000126261892 */ /* 0x000fe2000f8e7804 */
[----:B-12---:R-:W-:Y:S11]  /*2120*/  @!P0 BRA `(.L_x_36) ;  /* 0x0000008000388947 */ /* 0x006ff60003800000 */
.L_x_329:
[----:B-1----:R-:W-:Y:S01]  /*2130*/  IMAD.SHL.U32 R0, R19, 0x40, RZ ;  /* 0x0000004013007824 */ /* 0x002fe200078e00ff */
[----:B------:R-:W-:Y:S01]  /*2140*/  ULDC UR6, c[0x0][0x284] ;  /* 0x0000a10000067ab9 */ /* 0x000fe20000000800 */
[----:B------:R-:W-:Y:S01]  /*2150*/  IMAD.SHL.U32 R14, R22, 0x100, RZ ;  /* 0x00000100160e7824 */ /* 0x000fe200078e00ff */
[----:B------:R-:W-:Y:S01]  /*2160*/  SHF.R.S32.HI R20, RZ, 0x1f, R2 ;  /* 0x0000001fff147819 */ /* 0x000fe20000011402 */
[----:B------:R-:W-:Y:S01]  /*2170*/  ULDC.64 UR4, c[0x0][0x5d0] ;  /* 0x0001740000047ab9 */ /* 0x000fe20000000a00 */
[----:B------:R-:W-:Y:S01]  /*2180*/  ISETP.GE.AND P0, PT, R0, UR6, PT ;  /* 0x0000000600007c0c */ /* 0x000fe2000bf06270 */
[----:B------:R-:W-:Y:S01]  /*2190*/  IMAD.WIDE.U32 R4, R2, UR4, R10 ;  /* 0x0000000402047c25 */ /* 0x000fe2000f8e000a */
[----:B------:R-:W-:Y:S02]  /*21a0*/  SHF.R.S32.HI R15, RZ, 0x1f, R14 ;  /* 0x0000001fff0f7819 */ /* 0x000fe4000001140e */
[----:B------:R-:W-:Y:S01]  /*21b0*/  ISETP.GE.OR P0, PT, R14, R7, P0 ;  /* 0x000000070e00720c */ /* 0x000fe20000706670 */
[----:B------:R-:W-:Y:S01]  /*21c0*/  IMAD R3, R20, UR4, RZ ;  /* 0x0000000414037c24 */ /* 0x000fe2000f8e02ff */
[----:B------:R-:W-:-:S03]  /*21d0*/  IADD3 R4, P1, R14, R4, RZ ;  /* 0x000000040e047210 */ /* 0x000fc60007f3e0ff */
[----:B------:R-:W-:-:S05]  /*21e0*/  IMAD R3, R2, UR5, R3 ;  /* 0x0000000502037c24 */ /* 0x000fca000f8e0203 */
[----:B------:R-:W-:-:S03]  /*21f0*/  IADD3.X R5, R15, R5, R3, P1, !PT ;  /* 0x000000050f057210 */ /* 0x000fc60000ffe403 */
[----:B------:R-:W-:Y:S05]  /*2200*/  @P0 BRA `(.L_x_37) ;  /* 0x0000006000b00947 */ /* 0x000fea0003800000 */
[----:B0-----:R-:W0:Y:S01]  /*2210*/  LDC.64 R12, c[0x0][0x5c8] ;  /* 0x00017200ff0c7b82 */ /* 0x001e220000000a00 */
[----:B------:R-:W-:Y:S01]  /*2220*/  IMAD.WIDE R8, R19, 0x40, R156 ;  /* 0x0000004013087825 */ /* 0x000fe200078e029c */
[----:B------:R-:W-:Y:S01]  /*2230*/  ULDC.64 UR4, c[0x0][0x5c0] ;  /* 0x0001700000047ab9 */ /* 0x000fe20000000a00 */
[----:B------:R-:W-:Y:S02]  /*2240*/  BSSY B0, `(.L_x_37) ;  /* 0x0000628000007945 */ /* 0x000fe40003800000 */
[----:B------:R-:W-:Y:S02]  /*2250*/  IMAD.IADD R22, R163, 0x1, -R0 ;  /* 0x00000001a3167824 */ /* 0x000fe400078e0a00 */
[-C--:B0-----:R-:W-:Y:S02]  /*2260*/  IMAD R3, R9, R12.reuse, RZ ;  /* 0x0000000c09037224 */ /* 0x081fe400078e02ff */
[----:B------:R-:W-:-:S04]  /*2270*/  IMAD.WIDE.U32 R4, R8, R12, R4 ;  /* 0x0000000c08047225 */ /* 0x000fc800078e0004 */
[----:B------:R-:W-:Y:S01]  /*2280*/  IMAD R3, R8, R13, R3 ;  /* 0x0000000d08037224 */ /* 0x000fe200078e0203 */
[----:B------:R-:W-:-:S03]  /*2290*/  IADD3 R4, P0, R4, UR4, RZ ;  /* 0x0000000404047c10 */ /* 0x000fc6000ff1e0ff */
[----:B------:R-:W-:Y:S01]  /*22a0*/  IMAD.IADD R3, R5, 0x1, R3 ;  /* 0x0000000105037824 */ /* 0x000fe200078e0203 */
[----:B------:R-:W-:-:S04]  /*22b0*/  LEA R6, P1, R12, R4, 0x3 ;  /* 0x000000040c067211 */ /* 0x000fc800078218ff */
[----:B------:R-:W-:Y:S01]  /*22c0*/  IADD3.X R5, R3, UR5, RZ, P0, !PT ;  /* 0x0000000503057c10 */ /* 0x000fe200087fe4ff */
[----:B------:R-:W-:Y:S01]  /*22d0*/  IMAD R3, R158, -0x2, R7 ;  /* 0xfffffffe9e037824 */ /* 0x000fe200078e0207 */
[----:B-----5:R-:W-:Y:S02]  /*22e0*/  ISETP.NE.AND P0, PT, R152, RZ, PT ;  /* 0x000000ff9800720c */ /* 0x020fe40003f05270 */
[----:B------:R-:W-:Y:S01]  /*22f0*/  LEA.HI.X R7, R12, R5, R13, 0x3, P1 ;  /* 0x000000050c077211 */ /* 0x000fe200008f1c0d */
[----:B------:R-:W-:-:S10]  /*2300*/  IMAD.IADD R0, R3, 0x1, -R14 ;  /* 0x0000000103007824 */ /* 0x000fd400078e0a0e */
[----:B------:R-:W-:Y:S05]  /*2310*/  @!P0 BRA `(.L_x_38) ;  /* 0x0000004800608947 */ /* 0x000fea0003800000 */
[----:B------:R-:W0:Y:S01]  /*2320*/  LDC.64 R166, c[0x0][0x5b0] ;  /* 0x00016c00ffa67b82 */ /* 0x000e220000000a00 */
[----:B------:R-:W-:Y:S01]  /*2330*/  ULDC.64 UR4, c[0x0][0x5b8] ;  /* 0x00016e0000047ab9 */ /* 0x000fe20000000a00 */
[----:B------:R-:W-:Y:S01]  /*2340*/  ISETP.GE.AND P1, PT, R22, 0x1, PT ;  /* 0x000000011600780c */ /* 0x000fe20003f26270 */
[----:B------:R-:W-:Y:S01]  /*2350*/  IMAD.WIDE.U32 R10, R2, UR4, R10 ;  /* 0x00000004020a7c25 */ /* 0x000fe2000f8e000a */
[----:B------:R-:W-:Y:S02]  /*2360*/  BSSY B1, `(.L_x_39) ;  /* 0x000000e000017945 */ /* 0x000fe40003800000 */
[----:B------:R-:W-:Y:S01]  /*2370*/  ISETP.LT.OR P5, PT, R0, 0x1, !P1 ;  /* 0x000000010000780c */ /* 0x000fe20004fa1670 */
[----:B------:R-:W-:Y:S01]  /*2380*/  IMAD R3, R20, UR4, RZ ;  /* 0x0000000414037c24 */ /* 0x000fe2000f8e02ff */
[----:B------:R-:W1:Y:S01]  /*2390*/  LDC.64 R12, c[0x0][0x5a8] ;  /* 0x00016a00ff0c7b82 */ /* 0x000e620000000a00 */
[----:B------:R-:W-:Y:S02]  /*23a0*/  IADD3 R14, P0, R14, R10, RZ ;  /* 0x0000000a0e0e7210 */ /* 0x000fe40007f1e0ff */
[----:B------:R-:W-:-:S05]  /*23b0*/  IMAD R3, R2, UR5, R3 ;  /* 0x0000000502037c24 */ /* 0x000fca000f8e0203 */
[----:B------:R-:W-:Y:S01]  /*23c0*/  IADD3.X R15, R15, R11, R3, P0, !PT ;  /* 0x0000000b0f0f7210 */ /* 0x000fe200007fe403 */
[-C--:B0-----:R-:W-:Y:S02]  /*23d0*/  IMAD R10, R9, R166.reuse, RZ ;  /* 0x000000a6090a7224 */ /* 0x081fe400078e02ff */
[----:B------:R-:W-:-:S04]  /*23e0*/  IMAD.WIDE.U32 R2, R8, R166, R14 ;  /* 0x000000a608027225 */ /* 0x000fc800078e000e */
[----:B------:R-:W-:Y:S01]  /*23f0*/  IMAD R21, R8, R167, R10 ;  /* 0x000000a708157224 */ /* 0x000fe200078e020a */
[----:B-1----:R-:W-:-:S04]  /*2400*/  IADD3 R2, P0, R2, R12, RZ ;  /* 0x0000000c02027210 */ /* 0x002fc80007f1e0ff */
[----:B------:R-:W-:Y:S01]  /*2410*/  IADD3.X R3, R13, R3, R21, P0, !PT ;  /* 0x000000030d037210 */ /* 0x000fe200007fe415 */
[----:B------:R-:W-:Y:S08]  /*2420*/  @P5 BRA `(.L_x_40) ;  /* 0x0000000000045947 */ /* 0x000ff00003800000 */
[----:B------:R0:W5:Y:S02]  /*2430*/  LDG.E.U8 R164, desc[UR36][R2.64] ;  /* 0x0000002402a47981 */ /* 0x000164000c1e1100 */
.L_x_40:
[----:B------:R-:W-:Y:S05]  /*2440*/  BSYNC B1 ;  /* 0x0000000000017941 */ /* 0x000fea0003800000 */
.L_x_39:
[----:B-----5:R-:W-:Y:S01]  /*2450*/  LOP3.LUT R9, R164, 0xffff, RZ, 0xc0, !PT ;  /* 0x0000ffffa4097812 */ /* 0x020fe200078ec0ff */
[C---:B------:R-:W-:Y:S01]  /*2460*/  IMAD.SHL.U32 R10, R166.reuse, 0x8, RZ ;  /* 0x00000008a60a7824 */ /* 0x040fe200078e00ff */
[----:B------:R-:W-:Y:S01]  /*2470*/  SHF.L.U64.HI R11, R166, 0x3, R167 ;  /* 0x00000003a60b7819 */ /* 0x000fe200000102a7 */
[----:B------:R-:W-:Y:S01]  /*2480*/  BSSY B1, `(.L_x_41) ;  /* 0x000000e000017945 */ /* 0x000fe20003800000 */
[----:B------:R-:W-:Y:S02]  /*2490*/  PRMT R19, R9, 0x8880, RZ ;  /* 0x0000888009137816 */ /* 0x000fe400000000ff */
[----:B------:R-:W-:Y:S01]  /*24a0*/  ISETP.LT.OR P2, PT, R0, 0x2, !P1 ;  /* 0x000000020000780c */ /* 0x000fe20004f41670 */
[----:B------:R-:W-:Y:S01]  /*24b0*/  IMAD.WIDE.U32 R8, R8, R166, R10 ;  /* 0x000000a608087225 */ /* 0x000fe200078e000a */
[----:B------:R-:W-:-:S03]  /*24c0*/  ISETP.GE.AND P0, PT, R22, 0x9, PT ;  /* 0x000000091600780c */ /* 0x000fc60003f06270 */
[----:B------:R-:W-:Y:S01]  /*24d0*/  IMAD R10, R19, R152, RZ ;  /* 0x00000098130a7224 */ /* 0x000fe200078e02ff */
[----:B------:R-:W-:Y:S01]  /*24e0*/  IADD3 R8, P3, P4, R14, R12, R8 ;  /* 0x0000000c0e087210 */ /* 0x000fe20007c7e008 */
[----:B------:R-:W-:Y:S02]  /*24f0*/  IMAD.IADD R12, R21, 0x1, R9 ;  /* 0x00000001150c7824 */ /* 0x000fe400078e0209 */
[----:B------:R-:W-:-:S05]  /*2500*/  @!P5 IMAD R11, R24, R153, R10 ;  /* 0x00000099180bd224 */ /* 0x000fca00078e020a */
[----:B------:R1:W-:Y:S01]  /*2510*/  @!P5 STG.E.U8 desc[UR36][R4.64], R11 ;  /* 0x0000000b0400d986 */ /* 0x0003e2000c101124 */
[----:B------:R-:W-:Y:S05]  /*2520*/  @P2 BRA `(.L_x_42) ;  /* 0x00000000000c2947 */ /* 0x000fea0003800000 */
[----:B------:R-:W1:Y:S02]  /*2530*/  LDG.E.U8 R164, desc[UR36][R2.64+0x1] ;  /* 0x0000012402a47981 */ /* 0x000e64000c1e1100 */
[----:B-1----:R-:W-:-:S05]  /*2540*/  PRMT R11, R164, 0x8880, RZ ;  /* 0x00008880a40b7816 */ /* 0x002fca00000000ff */
[----:B------:R-:W-:-:S07]  /*2550*/  IMAD R10, R11, R152, RZ ;  /* 0x000000980b0a7224 */ /* 0x000fce00078e02ff */
.L_x_42:
[----:B------:R-:W-:Y:S05]  /*2560*/  BSYNC B1 ;  /* 0x0000000000017941 */ /* 0x000fea0003800000 */
.L_x_41:
[C---:B------:R-:W-:Y:S01]  /*2570*/  ISETP.LT.OR P5, PT, R0.reuse, 0x1, !P0 ;  /* 0x000000010000780c */ /* 0x040fe200047a1670 */
[----:B------:R-:W-:Y:S01]  /*2580*/  @!P2 IMAD R25, R25, R153, R10 ;  /* 0x000000991919a224 */ /* 0x000fe200078e020a */
[----:B------:R-:W-:Y:S01]  /*2590*/  BSSY B1, `(.L_x_43) ;  /* 0x000000a000017945 */ /* 0x000fe20003800000 */
[----:B------:R-:W-:Y:S02]  /*25a0*/  IADD3.X R9, R15, R13, R12, P3, P4 ;  /* 0x0000000d0f097210 */ /* 0x000fe40001fe840c */
[C---:B------:R-:W-:Y:S01]  /*25b0*/  ISETP.LT.OR P3, PT, R0.reuse, 0x2, !P0 ;  /* 0x000000020000780c */ /* 0x040fe20004761670 */
[----:B------:R2:W-:Y:S01]  /*25c0*/  @!P2 STG.E.U8 desc[UR36][R4.64+0x1], R25 ;  /* 0x000001190400a986 */ /* 0x0005e2000c101124 */
[C---:B------:R-:W-:Y:S02]  /*25d0*/  ISETP.LT.OR P4, PT, R0.reuse, 0x9, !P1 ;  /* 0x000000090000780c */ /* 0x040fe40004f81670 */
[----:B------:R-:W-:-:S04]  /*25e0*/  ISETP.LT.OR P2, PT, R0, 0xa, !P1 ;  /* 0x0000000a0000780c */ /* 0x000fc80004f41670 */
[----:B------:R-:W-:Y:S09]  /*25f0*/  @P5 BRA `(.L_x_44) ;  /* 0x00000000000c5947 */ /* 0x000ff20003800000 */
[----:B------:R-:W1:Y:S02]  /*2600*/  LDG.E.U8 R164, desc[UR36][R8.64] ;  /* 0x0000002408a47981 */ /* 0x000e64000c1e1100 */
[----:B-1----:R-:W-:-:S05]  /*2610*/  PRMT R11, R164, 0x8880, RZ ;  /* 0x00008880a40b7816 */ /* 0x002fca00000000ff */
[----:B------:R-:W-:-:S07]  /*2620*/  IMAD R10, R11, R152, RZ ;  /* 0x000000980b0a7224 */ /* 0x000fce00078e02ff */
.L_x_44:
[----:B------:R-:W-:Y:S05]  /*2630*/  BSYNC B1 ;  /* 0x0000000000017941 */ /* 0x000fea0003800000 */
.L_x_43:
[----:B-1----:R-:W-:Y:S01]  /*2640*/  @!P5 IMAD R11, R26, R153, R10 ;  /* 0x000000991a0bd224 */ /* 0x002fe200078e020a */
[----:B------:R-:W-:Y:S04]  /*2650*/  BSSY B1, `(.L_x_45) ;  /* 0x0000006000017945 */ /* 0x000fe80003800000 */
[----:B------:R1:W-:Y:S01]  /*2660*/  @!P5 STG.E.U8 desc[UR36][R6.64], R11 ;  /* 0x0000000b0600d986 */ /* 0x0003e2000c101124 */
[----:B------:R-:W-:Y:S05]  /*2670*/  @P3 BRA `(.L_x_46) ;  /* 0x00000000000c3947 */ /* 0x000fea0003800000 */
[----:B------:R-:W1:Y:S02]  /*2680*/  LDG.E.U8 R164, desc[UR36][R8.64+0x1] ;  /* 0x0000012408a47981 */ /* 0x000e64000c1e1100 */
[----:B-1----:R-:W-:-:S05]  /*2690*/  PRMT R11, R164, 0x8880, RZ ;  /* 0x00008880a40b7816 */ /* 0x002fca00000000ff */
[----:B------:R-:W-:-:S07]  /*26a0*/  IMAD R10, R11, R152, RZ ;  /* 0x000000980b0a7224 */ /* 0x000fce00078e02ff */
.L_x_46:
[----:B------:R-:W-:Y:S05]  /*26b0*/  BSYNC B1 ;  /* 0x0000000000017941 */ /* 0x000fea0003800000 */
.L_x_45:
[----:B------:R-:W-:Y:S01]  /*26c0*/  @!P3 IMAD R27, R27, R153, R10 ;  /* 0x000000991b1bb224 */ /* 0x000fe200078e020a */
[----:B------:R-:W-:Y:S04]  /*26d0*/  BSSY B1, `(.L_x_47) ;  /* 0x0000006000017945 */ /* 0x000fe80003800000 */
[----:B------:R3:W-:Y:S01]  /*26e0*/  @!P3 STG.E.U8 desc[UR36][R6.64+0x1], R27 ;  /* 0x0000011b0600b986 */ /* 0x0007e2000c101124 */
[----:B------:R-:W-:Y:S05]  /*26f0*/  @P4 BRA `(.L_x_48) ;  /* 0x00000000000c4947 */ /* 0x000fea0003800000 */
[----:B------:R-:W1:Y:S02]  /*2700*/  LDG.E.U8 R164, desc[UR36][R2.64+0x8] ;  /* 0x0000082402a47981 */ /* 0x000e64000c1e1100 */
[----:B-1----:R-:W-:-:S05]  /*2710*/  PRMT R11, R164, 0x8880, RZ ;  /* 0x00008880a40b7816 */ /* 0x002fca00000000ff */
[----:B------:R-:W-:-:S07]  /*2720*/  IMAD R10, R11, R152, RZ ;  /* 0x000000980b0a7224 */ /* 0x000fce00078e02ff */
.L_x_48:
[----:B------:R-:W-:Y:S05]  /*2730*/  BSYNC B1 ;  /* 0x0000000000017941 */ /* 0x000fea0003800000 */
.L_x_47:
[----:B-1----:R-:W-:Y:S01]  /*2740*/  @!P4 IMAD R11, R28, R153, R10 ;  /* 0x000000991c0bc224 */ /* 0x002fe200078e020a */
[----:B------:R-:W-:Y:S04]  /*2750*/  BSSY B1, `(.L_x_49) ;  /* 0x0000006000017945 */ /* 0x000fe80003800000 */
[----:B------:R1:W-:Y:S01]  /*2760*/  @!P4 STG.E.U8 desc[UR36][R4.64+0x8], R11 ;  /* 0x0000080b0400c986 */ /* 0x0003e2000c101124 */
[----:B------:R-:W-:Y:S05]  /*2770*/  @P2 BRA `(.L_x_50) ;  /* 0x00000000000c2947 */ /* 0x000fea0003800000 */
[----:B------:R-:W1:Y:S02]  /*2780*/  LDG.E.U8 R164, desc[UR36][R2.64+0x9] ;  /* 0x0000092402a47981 */ /* 0x000e64000c1e1100 */
[----:B-1----:R-:W-:-:S05]  /*2790*/  PRMT R11, R164, 0x8880, RZ ;  /* 0x00008880a40b7816 */ /* 0x002fca00000000ff */
[----:B------:R-:W-:-:S07]  /*27a0*/  IMAD R10, R11, R152, RZ ;  /* 0x000000980b0a7224 */ /* 0x000fce00078e02ff */
.L_x_50:
[----:B------:R-:W-:Y:S05]  /*27b0*/  BSYNC B1 ;  /* 0x0000000000017941 */ /* 0x000fea0003800000 */
.L_x_49:
[C---:B------:R-:W-:Y:S01]  /*27c0*/  ISETP.LT.OR P4, PT, R0.reuse, 0x9, !P0 ;  /* 0x000000090000780c */ /* 0x040fe20004781670 */
[----:B------:R-:W-:Y:S01]  /*27d0*/  @!P2 IMAD R29, R29, R153, R10 ;  /* 0x000000991d1da224 */ /* 0x000fe200078e020a */
[----:B------:R-:W-:Y:S01]  /*27e0*/  BSSY B1, `(.L_x_51) ;  /* 0x0000009000017945 */ /* 0x000fe20003800000 */
[C---:B------:R-:W-:Y:S02]  /*27f0*/  ISETP.LT.OR P3, PT, R0.reuse, 0xa, !P0 ;  /* 0x0000000a0000780c */ /* 0x040fe40004761670 */
[C---:B------:R-:W-:Y:S01]  /*2800*/  ISETP.LT.OR P5, PT, R0.reuse, 0x11, !P1 ;  /* 0x000000110000780c */ /* 0x040fe20004fa1670 */
[----:B------:R4:W-:Y:S01]  /*2810*/  @!P2 STG.E.U8 desc[UR36][R4.64+0x9], R29 ;  /* 0x0000091d0400a986 */ /* 0x0009e2000c101124 */
[----:B------:R-:W-:-:S06]  /*2820*/  ISETP.LT.OR P2, PT, R0, 0x12, !P1 ;  /* 0x000000120000780c */ /* 0x000fcc0004f41670 */
[----:B------:R-:W-:Y:S07]  /*2830*/  @P4 BRA `(.L_x_52) ;  /* 0x00000000000c4947 */ /* 0x000fee0003800000 */
[----:B------:R-:W1:Y:S02]  /*2840*/  LDG.E.U8 R164, desc[UR36][R8.64+0x8] ;  /* 0x0000082408a47981 */ /* 0x000e64000c1e1100 */
[----:B-1----:R-:W-:-:S05]  /*2850*/  PRMT R11, R164, 0x8880, RZ ;  /* 0x00008880a40b7816 */ /* 0x002fca00000000ff */
[----:B------:R-:W-:-:S07]  /*2860*/  IMAD R10, R11, R152, RZ ;  /* 0x000000980b0a7224 */ /* 0x000fce00078e02ff */
.L_x_52:
[----:B------:R-:W-:Y:S05]  /*2870*/  BSYNC B1 ;  /* 0x0000000000017941 */ /* 0x000fea0003800000 */
.L_x_51:
[----:B-1----:R-:W-:Y:S01]  /*2880*/  @!P4 IMAD R11, R30, R153, R10 ;  /* 0x000000991e0bc224 */ /* 0x002fe200078e020a */
[----:B------:R-:W-:Y:S04]  /*2890*/  BSSY B1, `(.L_x_53) ;  /* 0x0000006000017945 */ /* 0x000fe80003800000 */
[----:B------:R1:W-:Y:S01]  /*28a0*/  @!P4 STG.E.U8 desc[UR36][R6.64+0x8], R11 ;  /* 0x0000080b0600c986 */ /* 0x0003e2000c101124 */
[----:B------:R-:W-:Y:S05]  /*28b0*/  @P3 BRA `(.L_x_54) ;  /* 0x00000000000c3947 */ /* 0x000fea0003800000 */
[----:B------:R-:W1:Y:S02]  /*28c0*/  LDG.E.U8 R164, desc[UR36][R8.64+0x9] ;  /* 0x0000092408a47981 */ /* 0x000e64000c1e1100 */
[----:B-1----:R-:W-:-:S05]  /*28d0*/  PRMT R11, R164, 0x8880, RZ ;  /* 0x00008880a40b7816 */ /* 0x002fca00000000ff */
[----:B------:R-:W-:-:S07]  /*28e0*/  IMAD R10, R11, R152, RZ ;  /* 0x000000980b0a7224 */ /* 0x000fce00078e02ff */
.L_x_54:
[----:B------:R-:W-:Y:S05]  /*28f0*/  BSYNC B1 ;  /* 0x0000000000017941 */ /* 0x000fea0003800000 */
.L_x_53:
[----:B------:R-:W-:Y:S01]  /*2900*/  @!P3 IMAD R31, R31, R153, R10 ;  /* 0x000000991f1fb224 */ /* 0x000fe200078e020a */
[----:B------:R-:W-:Y:S04]  /*2910*/  BSSY B1, `(.L_x_55) ;  /* 0x0000006000017945 */ /* 0x000fe80003800000 */
[----:B------:R0:W-:Y:S01]  /*2920*/  @!P3 STG.E.U8 desc[UR36][R6.64+0x9], R31 ;  /* 0x0000091f0600b986 */ /* 0x0001e2000c101124 */
[----:B------:R-:W-:Y:S05]  /*2930*/  @P5 BRA `(.L_x_56) ;  /* 0x00000000000c5947 */ /* 0x000fea0003800000 */
[----:B------:R-:W1:Y:S02]  /*2940*/  LDG.E.U8 R164, desc[UR36][R2.64+0x10] ;  /* 0x0000102402a47981 */ /* 0x000e64000c1e1100 */
[----:B-1----:R-:W-:-:S05]  /*2950*/  PRMT R11, R164, 0x8880, RZ ;  /* 0x00008880a40b7816 */ /* 0x002fca00000000ff */
[----:B------:R-:W-:-:S07]  /*2960*/  IMAD R10, R11, R152, RZ ;  /* 0x000000980b0a7224 */ /* 0x000fce00078e02ff */
.L_x_56:
[----:B------:R-:W-:Y:S05]  /*2970*/  BSYNC B1 ;  /* 0x0000000000017941 */ /* 0x000fea0003800000 */
.L_x_55:
[----:B-1----:R-:W-:Y:S01]  /*2980*/  @!P5 IMAD R11, R32, R153, R10 ;  /* 0x00000099200bd224 */ /* 0x002fe200078e020a */
[----:B------:R-:W-:Y:S04]  /*2990*/  BSSY B1, `(.L_x_57) ;  /* 0x0000006000017945 */ /* 0x000fe80003800000 */
[----:B------:R1:W-:Y:S01]  /*29a0*/  @!P5 STG.E.U8 desc[UR36][R4.64+0x10], R11 ;  /* 0x0000100b0400d986 */ /* 0x0003e2000c101124 */
[----:B------:R-:W-:Y:S05]  /*29b0*/  @P2 BRA `(.L_x_58) ;  /* 0x00000000000c2947 */ /* 0x000fea0003800000 */
[----:B------:R-:W1:Y:S02]  /*29c0*/  LDG.E.U8 R164, desc[UR36][R2.64+0x11] ;  /* 0x0000112402a47981 */ /* 0x000e64000c1e1100 */
[----:B-1----:R-:W-:-:S05]  /*29d0*/  PRMT R11, R164, 0x8880, RZ ;  /* 0x00008880a40b7816 */ /* 0x002fca00000000ff */
[----:B------:R-:W-:-:S07]  /*29e0*/  IMAD R10, R11, R152, RZ ;  /* 0x000000980b0a7224 */ /* 0x000fce00078e02ff */
.L_x_58:
[----:B------:R-:W-:Y:S05]  /*29f0*/  BSYNC B1 ;  /* 0x0000000000017941 */ /* 0x000fea0003800000 */
.L_x_57:
        /* <DEDUP_REMOVED lines=11> */
.L_x_60:
[----:B------:R-:W-:Y:S05]  /*2ab0*/  BSYNC B1 ;  /* 0x0000000000017941 */ /* 0x000fea0003800000 */
.L_x_59:
[----:B-1----:R-:W-:Y:S01]  /*2ac0*/  @!P4 IMAD R11, R34, R153, R10 ;  /* 0x00000099220bc224 */ /* 0x002fe200078e020a */
[----:B------:R-:W-:Y:S04]  /*2ad0*/  BSSY B1, `(.L_x_61) ;  /* 0x0000006000017945 */ /* 0x000fe80003800000 */
[----:B------:R1:W-:Y:S01]  /*2ae0*/  @!P4 STG.E.U8 desc[UR36][R6.64+0x10], R11 ;  /* 0x0000100b0600c986 */ /* 0x0003e2000c101124 */
[----:B------:R-:W-:Y:S05]  /*2af0*/  @P3 BRA `(.L_x_62) ;  /* 0x00000000000c3947 */ /* 0x000fea0003800000 */
[----:B------:R-:W1:Y:S02]  /*2b00*/  LDG.E.U8 R164, desc[UR36][R8.64+0x11] ;  /* 0x0000112408a47981 */ /* 0x000e64000c1e1100 */
[----:B-1----:R-:W-:-:S05]  /*2b10*/  PRMT R11, R164, 0x8880, RZ ;  /* 0x00008880a40b7816 */ /* 0x002fca00000000ff */
[----:B------:R-:W-:-:S07]  /*2b20*/  IMAD R10, R11, R152, RZ ;  /* 0x000000980b0a7224 */ /* 0x000fce00078e02ff */
.L_x_62:
[----:B------:R-:W-:Y:S05]  /*2b30*/  BSYNC B1 ;  /* 0x0000000000017941 */ /* 0x000fea0003800000 */
.L_x_61:
[----:B------:R-:W-:Y:S01]  /*2b40*/  @!P3 IMAD R35, R35, R153, R10 ;  /* 0x000000992323b224 */ /* 0x000fe200078e020a */
[----:B------:R-:W-:Y:S04]  /*2b50*/  BSSY B1, `(.L_x_63) ;  /* 0x0000006000017945 */ /* 0x000fe80003800000 */
[----:B------:R0:W-:Y:S01]  /*2b60*/  @!P3 STG.E.U8 desc[UR36][R6.64+0x11], R35 ;  /* 0x000011230600b986 */ /* 0x0001e2000c101124 */
[----:B------:R-:W-:Y:S05]  /*2b70*/  @P5 BRA `(.L_x_64) ;  /* 0x00000000000c5947 */ /* 0x000fea0003800000 */
[----:B------:R-:W1:Y:S02]  /*2b80*/  LDG.E.U8 R164, desc[UR36][R2.64+0x18] ;  /* 0x0000182402a47981 */ /* 0x000e64000c1e1100 */
[----:B-1----:R-:W-:-:S05]  /*2b90*/  PRMT R11, R164, 0x8880, RZ ;  /* 0x00008880a40b7816 */ /* 0x002fca00000000ff */
[----:B------:R-:W-:-:S07]  /*2ba0*/  IMAD R10, R11, R152, RZ ;  /* 0x000000980b0a7224 */ /* 0x000fce00078e02ff */
.L_x_64:
[----:B------:R-:W-:Y:S05]  /*2bb0*/  BSYNC B1 ;  /* 0x0000000000017941 */ /* 0x000fea0003800000 */
.L_x_63:
[----:B-1----:R-:W-:Y:S01]  /*2bc0*/  @!P5 IMAD R11, R36, R153, R10 ;  /* 0x00000099240bd224 */ /* 0x002fe200078e020a */
[----:B------:R-:W-:Y:S04]  /*2bd0*/  BSSY B1, `(.L_x_65) ;  /* 0x0000006000017945 */ /* 0x000fe80003800000 */
[----:B------:R1:W-:Y:S01]  /*2be0*/  @!P5 STG.E.U8 desc[UR36][R4.64+0x18], R11 ;  /* 0x0000180b0400d986 */ /* 0x0003e2000c101124 */
[----:B------:R-:W-:Y:S05]  /*2bf0*/  @P2 BRA `(.L_x_66) ;  /* 0x00000000000c2947 */ /* 0x000fea0003800000 */
[----:B------:R-:W1:Y:S02]  /*2c00*/  LDG.E.U8 R164, desc[UR36][R2.64+0x19] ;  /* 0x0000192402a47981 */ /* 0x000e64000c1e1100 */
[----:B-1----:R-:W-:-:S05]  /*2c10*/  PRMT R11, R164, 0x8880, RZ ;  /* 0x00008880a40b7816 */ /* 0x002fca00000000ff */
[----:B------:R-:W-:-:S07]  /*2c20*/  IMAD R10, R11, R152, RZ ;  /* 0x000000980b0a7224 */ /* 0x000fce00078e02ff */
.L_x_66:
[----:B------:R-:W-:Y:S05]  /*2c30*/  BSYNC B1 ;  /* 0x0000000000017941 */ /* 0x000fea0003800000 */
.L_x_65:
        /* <DEDUP_REMOVED lines=11> */
.L_x_68:
[----:B------:R-:W-:Y:S05]  /*2cf0*/  BSYNC B1 ;  /* 0x0000000000017941 */ /* 0x000fea0003800000 */
.L_x_67:
[----:B-1----:R-:W-:Y:S01]  /*2d00*/  @!P4 IMAD R11, R38, R153, R10 ;  /* 0x00000099260bc224 */ /* 0x002fe200078e020a */
[----:B------:R-:W-:Y:S04]  /*2d10*/  BSSY B1, `(.L_x_69) ;  /* 0x0000006000017945 */ /* 0x000fe80003800000 */
[----:B------:R1:W-:Y:S01]  /*2d20*/  @!P4 STG.E.U8 desc[UR36][R6.64+0x18], R11 ;  /* 0x0000180b0600c986 */ /* 0x0003e2000c101124 */
[----:B------:R-:W-:Y:S05]  /*2d30*/  @P3 BRA `(.L_x_70) ;  /* 0x00000000000c3947 */ /* 0x000fea0003800000 */
[----:B------:R-:W1:Y:S02]  /*2d40*/  LDG.E.U8 R164, desc[UR36][R8.64+0x19] ;  /* 0x0000192408a47981 */ /* 0x000e64000c1e1100 */
[----:B-1----:R-:W-:-:S05]  /*2d50*/  PRMT R11, R164, 0x8880, RZ ;  /* 0x00008880a40b7816 */ /* 0x002fca00000000ff */
[----:B------:R-:W-:-:S07]  /*2d60*/  IMAD R10, R11, R152, RZ ;  /* 0x000000980b0a7224 */ /* 0x000fce00078e02ff */
.L_x_70:
[----:B------:R-:W-:Y:S05]  /*2d70*/  BSYNC B1 ;  /* 0x0000000000017941 */ /* 0x000fea0003800000 */
.L_x_69:
[----:B------:R-:W-:Y:S01]  /*2d80*/  @!P3 IMAD R39, R39, R153, R10 ;  /* 0x000000992727b224 */ /* 0x000fe200078e020a */
[----:B------:R-:W-:Y:S04]  /*2d90*/  BSSY B1, `(.L_x_71) ;  /* 0x0000006000017945 */ /* 0x000fe80003800000 */
[----:B------:R0:W-:Y:S01]  /*2da0*/  @!P3 STG.E.U8 desc[UR36][R6.64+0x19], R39 ;  /* 0x000019270600b986 */ /* 0x0001e2000c101124 */
[----:B------:R-:W-:Y:S05]  /*2db0*/  @P5 BRA `(.L_x_72) ;  /* 0x00000000000c5947 */ /* 0x000fea0003800000 */
[----:B------:R-:W1:Y:S02]  /*2dc0*/  LDG.E.U8 R164, desc[UR36][R2.64+0x20] ;  /* 0x0000202402a47981 */ /* 0x000e64000c1e1100 */
[----:B-1----:R-:W-:-:S05]  /*2dd0*/  PRMT R11, R164, 0x8880, RZ ;  /* 0x00008880a40b7816 */ /* 0x002fca00000000ff */
[----:B------:R-:W-:-:S07]  /*2de0*/  IMAD R10, R11, R152, RZ ;  /* 0x000000980b0a7224 */ /* 0x000fce00078e02ff */
.L_x_72:
[----:B------:R-:W-:Y:S05]  /*2df0*/  BSYNC B1 ;  /* 0x0000000000017941 */ /* 0x000fea0003800000 */
.L_x_71:
[----:B-1----:R-:W-:Y:S01]  /*2e00*/  @!P5 IMAD R11, R40, R153, R10 ;  /* 0x00000099280bd224 */ /* 0x002fe200078e020a */
[----:B------:R-:W-:Y:S04]  /*2e10*/  BSSY B1, `(.L_x_73) ;  /* 0x0000006000017945 */ /* 0x000fe80003800000 */
[----:B------:R1:W-:Y:S01]  /*2e20*/  @!P5 STG.E.U8 desc[UR36][R4.64+0x20], R11 ;  /* 0x0000200b0400d986 */ /* 0x0003e2000c101124 */
[----:B------:R-:W-:Y:S05]  /*2e30*/  @P2 BRA `(.L_x_74) ;  /* 0x00000000000c2947 */ /* 0x000fea0003800000 */
[----:B------:R-:W1:Y:S02]  /*2e40*/  LDG.E.U8 R164, desc[UR36][R2.64+0x21] ;  /* 0x0000212402a47981 */ /* 0x000e64000c1e1100 */
[----:B-1----:R-:W-:-:S05]  /*2e50*/  PRMT R11, R164, 0x8880, RZ ;  /* 0x00008880a40b7816 */ /* 0x002fca00000000ff */
[----:B------:R-:W-:-:S07]  /*2e60*/  IMAD R10, R11, R152, RZ ;  /* 0x000000980b0a7224 */ /* 0x000fce00078e02ff */
.L_x_74:
[----:B------:R-:W-:Y:S05]  /*2e70*/  BSYNC B1 ;  /* 0x0000000000017941 */ /* 0x000fea0003800000 */
.L_x_73:
        /* <DEDUP_REMOVED lines=11> */
.L_x_76:
[----:B------:R-:W-:Y:S05]  /*2f30*/  BSYNC B1 ;  /* 0x0000000000017941 */ /* 0x000fea0003800000 */
.L_x_75:
[----:B-1----:R-:W-:Y:S01]  /*2f40*/  @!P4 IMAD R11, R42, R153, R10 ;  /* 0x000000992a0bc224 */ /* 0x002fe200078e020a */
[----:B------:R-:W-:Y:S04]  /*2f50*/  BSSY B1, `(.L_x_77) ;  /* 0x0000006000017945 */ /* 0x000fe80003800000 */
[----:B------:R1:W-:Y:S01]  /*2f60*/  @!P4 STG.E.U8 desc[UR36][R6.64+0x20], R11 ;  /* 0x0000200b0600c986 */ /* 0x0003e2000c101124 */
[----:B------:R-:W-:Y:S05]  /*2f70*/  @P3 BRA `(.L_x_78) ;  /* 0x00000000000c3947 */ /* 0x000fea0003800000 */
[----:B------:R-:W1:Y:S02]  /*2f80*/  LDG.E.U8 R164, desc[UR36][R8.64+0x21] ;  /* 0x0000212408a47981 */ /* 0x000e64000c1e1100 */
[----:B-1----:R-:W-:-:S05]  /*2f90*/  PRMT R11, R164, 0x8880, RZ ;  /* 0x00008880a40b7816 */ /* 0x002fca00000000ff */
[----:B------:R-:W-:-:S07]  /*2fa0*/  IMAD R10, R11, R152, RZ ;  /* 0x000000980b0a7224 */ /* 0x000fce00078e02ff */
.L_x_78:
[----:B------:R-:W-:Y:S05]  /*2fb0*/  BSYNC B1 ;  /* 0x0000000000017941 */ /* 0x000fea0003800000 */
.L_x_77:
[----:B------:R-:W-:Y:S01]  /*2fc0*/  @!P3 IMAD R43, R43, R153, R10 ;  /* 0x000000992b2bb224 */ /* 0x000fe200078e020a */
[----:B------:R-:W-:Y:S04]  /*2fd0*/  BSSY B1, `(.L_x_79) ;  /* 0x0000006000017945 */ /* 0x000fe80003800000 */
[----:B------:R0:W-:Y:S01]  /*2fe0*/  @!P3 STG.E.U8 desc[UR36][R6.64+0x21], R43 ;  /* 0x0000212b0600b986 */ /* 0x0001e2000c101124 */
[----:B------:R-:W-:Y:S05]  /*2ff0*/  @P5 BRA `(.L_x_80) ;  /* 0x00000000000c5947 */ /* 0x000fea0003800000 */
[----:B------:R-:W1:Y:S02]  /*3000*/  LDG.E.U8 R164, desc[UR36][R2.64+0x28] ;  /* 0x0000282402a47981 */ /* 0x000e64000c1e1100 */
[----:B-1----:R-:W-:-:S05]  /*3010*/  PRMT R11, R164, 0x8880, RZ ;  /* 0x00008880a40b7816 */ /* 0x002fca00000000ff */
[----:B------:R-:W-:-:S07]  /*3020*/  IMAD R10, R11, R152, RZ ;  /* 0x000000980b0a7224 */ /* 0x000fce00078e02ff */
.L_x_80:
[----:B------:R-:W-:Y:S05]  /*3030*/  BSYNC B1 ;  /* 0x0000000000017941 */ /* 0x000fea0003800000 */
.L_x_79:
[----:B-1----:R-:W-:Y:S01]  /*3040*/  @!P5 IMAD R11, R44, R153, R10 ;  /* 0x000000992c0bd224 */ /* 0x002fe200078e020a */
[----:B------:R-:W-:Y:S04]  /*3050*/  BSSY B1, `(.L_x_81) ;  /* 0x0000006000017945 */ /* 0x000fe80003800000 */
[----:B------:R1:W-:Y:S01]  /*3060*/  @!P5 STG.E.U8 desc[UR36][R4.64+0x28], R11 ;  /* 0x0000280b0400d986 */ /* 0x0003e2000c101124 */
[----:B------:R-:W-:Y:S05]  /*3070*/  @P2 BRA `(.L_x_82) ;  /* 0x00000000000c2947 */ /* 0x000fea0003800000 */
[----:B------:R-:W1:Y:S02]  /*3080*/  LDG.E.U8 R164, desc[UR36][R2.64+0x29] ;  /* 0x0000292402a47981 */ /* 0x000e64000c1e1100 */
[----:B-1----:R-:W-:-:S05]  /*3090*/  PRMT R11, R164, 0x8880, RZ ;  /* 0x00008880a40b7816 */ /* 0x002fca00000000ff */
[----:B------:R-:W-:-:S07]  /*30a0*/  IMAD R10, R11, R152, RZ ;  /* 0x000000980b0a7224 */ /* 0x000fce00078e02ff */
.L_x_82:
[----:B------:R-:W-:Y:S05]  /*30b0*/  BSYNC B1 ;  /* 0x0000000000017941 */ /* 0x000fea0003800000 */
.L_x_81:
        /* <DEDUP_REMOVED lines=11> */
.L_x_84:
[----:B------:R-:W-:Y:S05]  /*3170*/  BSYNC B1 ;  /* 0x0000000000017941 */ /* 0x000fea0003800000 */
.L_x_83:
[----:B-1----:R-:W-:Y:S01]  /*3180*/  @!P4 IMAD R11, R46, R153, R10 ;  /* 0x000000992e0bc224 */ /* 0x002fe200078e020a */
[----:B------:R-:W-:Y:S04]  /*3190*/  BSSY B1, `(.L_x_85) ;  /* 0x0000006000017945 */ /* 0x000fe80003800000 */
[----:B------:R1:W-:Y:S01]  /*31a0*/  @!P4 STG.E.U8 desc[UR36][R6.64+0x28], R11 ;  /* 0x0000280b0600c986 */ /* 0x0003e2000c101124 */
[----:B------:R-:W-:Y:S05]  /*31b0*/  @P3 BRA `(.L_x_86) ;  /* 0x00000000000c3947 */ /* 0x000fea0003800000 */
[----:B------:R-:W1:Y:S02]  /*31c0*/  LDG.E.U8 R164, desc[UR36][R8.64+0x29] ;  /* 0x0000292408a47981 */ /* 0x000e64000c1e1100 */
[----:B-1----:R-:W-:-:S05]  /*31d0*/  PRMT R11, R164, 0x8880, RZ ;  /* 0x00008880a40b7816 */ /* 0x002fca00000000ff */
[----:B------:R-:W-:-:S07]  /*31e0*/  IMAD R10, R11, R152, RZ ;  /* 0x000000980b0a7224 */ /* 0x000fce00078e02ff */
.L_x_86:
[----:B------:R-:W-:Y:S05]  /*31f0*/  BSYNC B1 ;  /* 0x0000000000017941 */ /* 0x000fea0003800000 */
.L_x_85:
[----:B------:R-:W-:Y:S01]  /*3200*/  @!P3 IMAD R47, R47, R153, R10 ;  /* 0x000000992f2fb224 */ /* 0x000fe200078e020a */
[----:B------:R-:W-:Y:S04]  /*3210*/  BSSY B1, `(.L_x_87) ;  /* 0x0000006000017945 */ /* 0x000fe80003800000 */
[----:B------:R0:W-:Y:S01]  /*3220*/  @!P3 STG.E.U8 desc[UR36][R6.64+0x29], R47 ;  /* 0x0000292f0600b986 */ /* 0x0001e2000c101124 */
[----:B------:R-:W-:Y:S05]  /*3230*/  @P5 BRA `(.L_x_88) ;  /* 0x00000000000c5947 */ /* 0x000fea0003800000 */
[----:B------:R-:W1:Y:S02]  /*3240*/  LDG.E.U8 R164, desc[UR36][R2.64+0x30] ;  /* 0x0000302402a47981 */ /* 0x000e64000c1e1100 */
[----:B-1----:R-:W-:-:S05]  /*3250*/  PRMT R11, R164, 0x8880, RZ ;  /* 0x00008880a40b7816 */ /* 0x002fca00000000ff */
[----:B------:R-:W-:-:S07]  /*3260*/  IMAD R10, R11, R152, RZ ;  /* 0x000000980b0a7224 */ /* 0x000fce00078e02ff */
.L_x_88:
[----:B------:R-:W-:Y:S05]  /*3270*/  BSYNC B1 ;  /* 0x0000000000017941 */ /* 0x000fea0003800000 */
.L_x_87:
[----:B-1----:R-:W-:Y:S01]  /*3280*/  @!P5 IMAD R11, R48, R153, R10 ;  /* 0x00000099300bd224 */ /* 0x002fe200078e020a */
[----:B------:R-:W-:Y:S04]  /*3290*/  BSSY B1, `(.L_x_89) ;  /* 0x0000006000017945 */ /* 0x000fe80003800000 */
[----:B------:R1:W-:Y:S01]  /*32a0*/  @!P5 STG.E.U8 desc[UR36][R4.64+0x30], R11 ;  /* 0x0000300b0400d986 */ /* 0x0003e2000c101124 */
[----:B------:R-:W-:Y:S05]  /*32b0*/  @P2 BRA `(.L_x_90) ;  /* 0x00000000000c2947 */ /* 0x000fea0003800000 */
[----:B------:R-:W1:Y:S02]  /*32c0*/  LDG.E.U8 R164, desc[UR36][R2.64+0x31] ;  /* 0x0000312402a47981 */ /* 0x000e64000c1e1100 */
[----:B-1----:R-:W-:-:S05]  /*32d0*/  PRMT R11, R164, 0x8880, RZ ;  /* 0x00008880a40b7816 */ /* 0x002fca00000000ff */
[----:B------:R-:W-:-:S07]  /*32e0*/  IMAD R10, R11, R152, RZ ;  /* 0x000000980b0a7224 */ /* 0x000fce00078e02ff */
.L_x_90:
[----:B------:R-:W-:Y:S05]  /*32f0*/  BSYNC B1 ;  /* 0x0000000000017941 */ /* 0x000fea0003800000 */
.L_x_89:
        /* <DEDUP_REMOVED lines=11> */
.L_x_92:
[----:B------:R-:W-:Y:S05]  /*33b0*/  BSYNC B1 ;  /* 0x0000000000017941 */ /* 0x000fea0003800000 */
.L_x_91:
[----:B-1----:R-:W-:Y:S01]  /*33c0*/  @!P4 IMAD R11, R50, R153, R10 ;  /* 0x00000099320bc224 */ /* 0x002fe200078e020a */
[----:B------:R-:W-:Y:S04]  /*33d0*/  BSSY B1, `(.L_x_93) ;  /* 0x0000006000017945 */ /* 0x000fe80003800000 */
[----:B------:R1:W-:Y:S01]  /*33e0*/  @!P4 STG.E.U8 desc[UR36][R6.64+0x30], R11 ;  /* 0x0000300b0600c986 */ /* 0x0003e2000c101124 */
[----:B------:R-:W-:Y:S05]  /*33f0*/  @P3 BRA `(.L_x_94) ;  /* 0x00000000000c3947 */ /* 0x000fea0003800000 */
[----:B------:R-:W1:Y:S02]  /*3400*/  LDG.E.U8 R164, desc[UR36][R8.64+0x31] ;  /* 0x0000312408a47981 */ /* 0x000e64000c1e1100 */
[----:B-1----:R-:W-:-:S05]  /*3410*/  PRMT R11, R164, 0x8880, RZ ;  /* 0x00008880a40b7816 */ /* 0x002fca00000000ff */
[----:B------:R-:W-:-:S07]  /*3420*/  IMAD R10, R11, R152, RZ ;  /* 0x000000980b0a7224 */ /* 0x000fce00078e02ff */
.L_x_94:
[----:B------:R-:W-:Y:S05]  /*3430*/  BSYNC B1 ;  /* 0x0000000000017941 */ /* 0x000fea0003800000 */
.L_x_93:
[----:B------:R-:W-:Y:S01]  /*3440*/  @!P3 IMAD R51, R51, R153, R10 ;  /* 0x000000993333b224 */ /* 0x000fe200078e020a */
[----:B------:R-:W-:Y:S04]  /*3450*/  BSSY B1, `(.L_x_95) ;  /* 0x0000006000017945 */ /* 0x000fe80003800000 */
[----:B------:R0:W-:Y:S01]  /*3460*/  @!P3 STG.E.U8 desc[UR36][R6.64+0x31], R51 ;  /* 0x000031330600b986 */ /* 0x0001e2000c101124 */
[----:B------:R-:W-:Y:S05]  /*3470*/  @P5 BRA `(.L_x_96) ;  /* 0x00000000000c5947 */ /* 0x000fea0003800000 */
[----:B------:R-:W1:Y:S02]  /*3480*/  LDG.E.U8 R164, desc[UR36][R2.64+0x38] ;  /* 0x0000382402a47981 */ /* 0x000e64000c1e1100 */
[----:B-1----:R-:W-:-:S05]  /*3490*/  PRMT R11, R164, 0x8880, RZ ;  /* 0x00008880a40b7816 */ /* 0x002fca00000000ff */
[----:B------:R-:W-:-:S07]  /*34a0*/  IMAD R10, R11, R152, RZ ;  /* 0x000000980b0a7224 */ /* 0x000fce00078e02ff */
.L_x_96:
[----:B------:R-:W-:Y:S05]  /*34b0*/  BSYNC B1 ;  /* 0x0000000000017941 */ /* 0x000fea0003800000 */
.L_x_95:
[----:B-1----:R-:W-:Y:S01]  /*34c0*/  @!P5 IMAD R11, R52, R153, R10 ;  /* 0x00000099340bd224 */ /* 0x002fe200078e020a */
[----:B------:R-:W-:Y:S04]  /*34d0*/  BSSY B1, `(.L_x_97) ;  /* 0x0000006000017945 */ /* 0x000fe80003800000 */
[----:B------:R1:W-:Y:S01]  /*34e0*/  @!P5 STG.E.U8 desc[UR36][R4.64+0x38], R11 ;  /* 0x0000380b0400d986 */ /* 0x0003e2000c101124 */
[----:B------:R-:W-:Y:S05]  /*34f0*/  @P2 BRA `(.L_x_98) ;  /* 0x00000000000c2947 */ /* 0x000fea0003800000 */
[----:B------:R-:W1:Y:S02]  /*3500*/  LDG.E.U8 R164, desc[UR36][R2.64+0x39] ;  /* 0x0000392402a47981 */ /* 0x000e64000c1e1100 */
[----:B-1----:R-:W-:-:S05]  /*3510*/  PRMT R11, R164, 0x8880, RZ ;  /* 0x00008880a40b7816 */ /* 0x002fca00000000ff */
[----:B------:R-:W-:-:S07]  /*3520*/  IMAD R10, R11, R152, RZ ;  /* 0x000000980b0a7224 */ /* 0x000fce00078e02ff */
.L_x_98:
[----:B------:R-:W-:Y:S05]  /*3530*/  BSYNC B1 ;  /* 0x0000000000017941 */ /* 0x000fea0003800000 */
.L_x_97:
        /* <DEDUP_REMOVED lines=11> */
.L_x_100:
[----:B------:R-:W-:Y:S05]  /*35f0*/  BSYNC B1 ;  /* 0x0000000000017941 */ /* 0x000fea0003800000 */
.L_x_99:
[----:B-1----:R-:W-:Y:S01]  /*3600*/  @!P4 IMAD R11, R54, R153, R10 ;  /* 0x00000099360bc224 */ /* 0x002fe200078e020a */
[----:B------:R-:W-:Y:S04]  /*3610*/  BSSY B1, `(.L_x_101) ;  /* 0x0000006000017945 */ /* 0x000fe80003800000 */
[----:B------:R1:W-:Y:S01]  /*3620*/  @!P4 STG.E.U8 desc[UR36][R6.64+0x38], R11 ;  /* 0x0000380b0600c986 */ /* 0x0003e2000c101124 */
[----:B------:R-:W-:Y:S05]  /*3630*/  @P3 BRA `(.L_x_102) ;  /* 0x00000000000c3947 */ /* 0x000fea0003800000 */
[----:B------:R-:W1:Y:S02]  /*3640*/  LDG.E.U8 R164, desc[UR36][R8.64+0x39] ;  /* 0x0000392408a47981 */ /* 0x000e64000c1e1100 */
[----:B-1----:R-:W-:-:S05]  /*3650*/  PRMT R11, R164, 0x8880, RZ ;  /* 0x00008880a40b7816 */ /* 0x002fca00000000ff */
[----:B------:R-:W-:-:S07]  /*3660*/  IMAD R10, R11, R152, RZ ;  /* 0x000000980b0a7224 */ /* 0x000fce00078e02ff */
.L_x_102:
[----:B------:R-:W-:Y:S05]  /*3670*/  BSYNC B1 ;  /* 0x0000000000017941 */ /* 0x000fea0003800000 */
.L_x_101:
[----:B------:R-:W-:Y:S01]  /*3680*/  @!P3 IMAD R55, R55, R153, R10 ;  /* 0x000000993737b224 */ /* 0x000fe200078e020a */
[----:B------:R-:W-:Y:S04]  /*3690*/  BSSY B1, `(.L_x_103) ;  /* 0x0000006000017945 */ /* 0x000fe80003800000 */
[----:B------:R0:W-:Y:S01]  /*36a0*/  @!P3 STG.E.U8 desc[UR36][R6.64+0x39], R55 ;  /* 0x000039370600b986 */ /* 0x0001e2000c101124 */
[----:B------:R-:W-:Y:S05]  /*36b0*/  @P5 BRA `(.L_x_104) ;  /* 0x00000000000c5947 */ /* 0x000fea0003800000 */
[----:B------:R-:W1:Y:S02]  /*36c0*/  LDG.E.U8 R164, desc[UR36][R2.64+0x40] ;  /* 0x0000402402a47981 */ /* 0x000e64000c1e1100 */
[----:B-1----:R-:W-:-:S05]  /*36d0*/  PRMT R11, R164, 0x8880, RZ ;  /* 0x00008880a40b7816 */ /* 0x002fca00000000ff */
[----:B------:R-:W-:-:S07]  /*36e0*/  IMAD R10, R11, R152, RZ ;  /* 0x000000980b0a7224 */ /* 0x000fce00078e02ff */
.L_x_104:
[----:B------:R-:W-:Y:S05]  /*36f0*/  BSYNC B1 ;  /* 0x0000000000017941 */ /* 0x000fea0003800000 */
.L_x_103:
[----:B-1----:R-:W-:Y:S01]  /*3700*/  @!P5 IMAD R11, R56, R153, R10 ;  /* 0x00000099380bd224 */ /* 0x002fe200078e020a */
[----:B------:R-:W-:Y:S04]  /*3710*/  BSSY B1, `(.L_x_105) ;  /* 0x0000006000017945 */ /* 0x000fe80003800000 */
[----:B------:R1:W-:Y:S01]  /*3720*/  @!P5 STG.E.U8 desc[UR36][R4.64+0x40], R11 ;  /* 0x0000400b0400d986 */ /* 0x0003e2000c101124 */
[----:B------:R-:W-:Y:S05]  /*3730*/  @P2 BRA `(.L_x_106) ;  /* 0x00000000000c2947 */ /* 0x000fea0003800000 */
[----:B------:R-:W1:Y:S02]  /*3740*/  LDG.E.U8 R164, desc[UR36][R2.64+0x41] ;  /* 0x0000412402a47981 */ /* 0x000e64000c1e1100 */
[----:B-1----:R-:W-:-:S05]  /*3750*/  PRMT R11, R164, 0x8880, RZ ;  /* 0x00008880a40b7816 */ /* 0x002fca00000000ff */
[----:B------:R-:W-:-:S07]  /*3760*/  IMAD R10, R11, R152, RZ ;  /* 0x000000980b0a7224 */ /* 0x000fce00078e02ff */
.L_x_106:
[----:B------:R-:W-:Y:S05]  /*3770*/  BSYNC B1 ;  /* 0x0000000000017941 */ /* 0x000fea0003800000 */
.L_x_105:
        /* <DEDUP_REMOVED lines=11> */
.L_x_108:
[----:B------:R-:W-:Y:S05]  /*3830*/  BSYNC B1 ;  /* 0x0000000000017941 */ /* 0x000fea0003800000 */
.L_x_107:
[----:B-1----:R-:W-:Y:S01]  /*3840*/  @!P4 IMAD R11, R58, R153, R10 ;  /* 0x000000993a0bc224 */ /* 0x002fe200078e020a */
[----:B------:R-:W-:Y:S04]  /*3850*/  BSSY B1, `(.L_x_109) ;  /* 0x0000006000017945 */ /* 0x000fe80003800000 */
[----:B------:R1:W-:Y:S01]  /*3860*/  @!P4 STG.E.U8 desc[UR36][R6.64+0x40], R11 ;  /* 0x0000400b0600c986 */ /* 0x0003e2000c101124 */
[----:B------:R-:W-:Y:S05]  /*3870*/  @P3 BRA `(.L_x_110) ;  /* 0x00000000000c3947 */ /* 0x000fea0003800000 */
[----:B------:R-:W1:Y:S02]  /*3880*/  LDG.E.U8 R164, desc[UR36][R8.64+0x41] ;  /* 0x0000412408a47981 */ /* 0x000e64000c1e1100 */
[----:B-1----:R-:W-:-:S05]  /*3890*/  PRMT R11, R164, 0x8880, RZ ;  /* 0x00008880a40b7816 */ /* 0x002fca00000000ff */
[----:B------:R-:W-:-:S07]  /*38a0*/  IMAD R10, R11, R152, RZ ;  /* 0x000000980b0a7224 */ /* 0x000fce00078e02ff */
.L_x_110:
[----:B------:R-:W-:Y:S05]  /*38b0*/  BSYNC B1 ;  /* 0x0000000000017941 */ /* 0x000fea0003800000 */
.L_x_109:
[----:B------:R-:W-:Y:S01]  /*38c0*/  @!P3 IMAD R59, R59, R153, R10 ;  /* 0x000000993b3bb224 */ /* 0x000fe200078e020a */
[----:B------:R-:W-:Y:S04]  /*38d0*/  BSSY B1, `(.L_x_111) ;  /* 0x0000006000017945 */ /* 0x000fe80003800000 */
[----:B------:R0:W-:Y:S01]  /*38e0*/  @!P3 STG.E.U8 desc[UR36][R6.64+0x41], R59 ;  /* 0x0000413b0600b986 */ /* 0x0001e2000c101124 */
[----:B------:R-:W-:Y:S05]  /*38f0*/  @P5 BRA `(.L_x_112) ;  /* 0x00000000000c5947 */ /* 0x000fea0003800000 */
[----:B------:R-:W1:Y:S02]  /*3900*/  LDG.E.U8 R164, desc[UR36][R2.64+0x48] ;  /* 0x0000482402a47981 */ /* 0x000e64000c1e1100 */
[----:B-1----:R-:W-:-:S05]  /*3910*/  PRMT R11, R164, 0x8880, RZ ;  /* 0x00008880a40b7816 */ /* 0x002fca00000000ff */
[----:B------:R-:W-:-:S07]  /*3920*/  IMAD R10, R11, R152, RZ ;  /* 0x000000980b0a7224 */ /* 0x000fce00078e02ff */
.L_x_112:
[----:B------:R-:W-:Y:S05]  /*3930*/  BSYNC B1 ;  /* 0x0000000000017941 */ /* 0x000fea0003800000 */
.L_x_111:
[----:B-1----:R-:W-:Y:S01]  /*3940*/  @!P5 IMAD R11, R60, R153, R10 ;  /* 0x000000993c0bd224 */ /* 0x002fe200078e020a */
[----:B------:R-:W-:Y:S04]  /*3950*/  BSSY B1, `(.L_x_113) ;  /* 0x0000006000017945 */ /* 0x000fe80003800000 */
[----:B------:R1:W-:Y:S01]  /*3960*/  @!P5 STG.E.U8 desc[UR36][R4.64+0x48], R11 ;  /* 0x0000480b0400d986 */ /* 0x0003e2000c101124 */
[----:B------:R-:W-:Y:S05]  /*3970*/  @P2 BRA `(.L_x_114) ;  /* 0x00000000000c2947 */ /* 0x000fea0003800000 */
[----:B------:R-:W1:Y:S02]  /*3980*/  LDG.E.U8 R164, desc[UR36][R2.64+0x49] ;  /* 0x0000492402a47981 */ /* 0x000e64000c1e1100 */
[----:B-1----:R-:W-:-:S05]  /*3990*/  PRMT R11, R164, 0x8880, RZ ;  /* 0x00008880a40b7816 */ /* 0x002fca00000000ff */
[----:B------:R-:W-:-:S07]  /*39a0*/  IMAD R10, R11, R152, RZ ;  /* 0x000000980b0a7224 */ /* 0x000fce00078e02ff */
.L_x_114:
[----:B------:R-:W-:Y:S05]  /*39b0*/  BSYNC B1 ;  /* 0x0000000000017941 */ /* 0x000fea0003800000 */
.L_x_113:
        /* <DEDUP_REMOVED lines=11> */
.L_x_116:
[----:B------:R-:W-:Y:S05]  /*3a70*/  BSYNC B1 ;  /* 0x0000000000017941 */ /* 0x000fea0003800000 */
.L_x_115:
[----:B-1----:R-:W-:Y:S01]  /*3a80*/  @!P4 IMAD R11, R62, R153, R10 ;  /* 0x000000993e0bc224 */ /* 0x002fe200078e020a */
[----:B------:R-:W-:Y:S04]  /*3a90*/  BSSY B1, `(.L_x_117) ;  /* 0x0000006000017945 */ /* 0x000fe80003800000 */
[----:B------:R1:W-:Y:S01]  /*3aa0*/  @!P4 STG.E.U8 desc[UR36][R6.64+0x48], R11 ;  /* 0x0000480b0600c986 */ /* 0x0003e2000c101124 */
[----:B------:R-:W-:Y:S05]  /*3ab0*/  @P3 BRA `(.L_x_118) ;  /* 0x00000000000c3947 */ /* 0x000fea0003800000 */
[----:B------:R-:W1:Y:S02]  /*3ac0*/  LDG.E.U8 R164, desc[UR36][R8.64+0x49] ;  /* 0x0000492408a47981 */ /* 0x000e64000c1e1100 */
[----:B-1----:R-:W-:-:S05]  /*3ad0*/  PRMT R11, R164, 0x8880, RZ ;  /* 0x00008880a40b7816 */ /* 0x002fca00000000ff */
[----:B------:R-:W-:-:S07]  /*3ae0*/  IMAD R10, R11, R152, RZ ;  /* 0x000000980b0a7224 */ /* 0x000fce00078e02ff */
.L_x_118:
[----:B------:R-:W-:Y:S05]  /*3af0*/  BSYNC B1 ;  /* 0x0000000000017941 */ /* 0x000fea0003800000 */
.L_x_117:
[----:B------:R-:W-:Y:S01]  /*3b00*/  @!P3 IMAD R63, R63, R153, R10 ;  /* 0x000000993f3fb224 */ /* 0x000fe200078e020a */
[----:B------:R-:W-:Y:S04]  /*3b10*/  BSSY B1, `(.L_x_119) ;  /* 0x0000006000017945 */ /* 0x000fe80003800000 */
[----:B------:R0:W-:Y:S01]  /*3b20*/  @!P3 STG.E.U8 desc[UR36][R6.64+0x49], R63 ;  /* 0x0000493f0600b986 */ /* 0x0001e2000c101124 */
[----:B------:R-:W-:Y:S05]  /*3b30*/  @P5 BRA `(.L_x_120) ;  /* 0x00000000000c5947 */ /* 0x000fea0003800000 */
[----:B------:R-:W1:Y:S02]  /*3b40*/  LDG.E.U8 R164, desc[UR36][R2.64+0x50] ;  /* 0x0000502402a47981 */ /* 0x000e64000c1e1100 */
[----:B-1----:R-:W-:-:S05]  /*3b50*/  PRMT R11, R164, 0x8880, RZ ;  /* 0x00008880a40b7816 */ /* 0x002fca00000000ff */
[----:B------:R-:W-:-:S07]  /*3b60*/  IMAD R10, R11, R152, RZ ;  /* 0x000000980b0a7224 */ /* 0x000fce00078e02ff */
.L_x_120:
[----:B------:R-:W-:Y:S05]  /*3b70*/  BSYNC B1 ;  /* 0x0000000000017941 */ /* 0x000fea0003800000 */
.L_x_119:
[----:B-1----:R-:W-:Y:S01]  /*3b80*/  @!P5 IMAD R11, R64, R153, R10 ;  /* 0x00000099400bd224 */ /* 0x002fe200078e020a */
[----:B------:R-:W-:Y:S04]  /*3b90*/  BSSY B1, `(.L_x_121) ;  /* 0x0000006000017945 */ /* 0x000fe80003800000 */
[----:B------:R1:W-:Y:S01]  /*3ba0*/  @!P5 STG.E.U8 desc[UR36][R4.64+0x50], R11 ;  /* 0x0000500b0400d986 */ /* 0x0003e2000c101124 */
[----:B------:R-:W-:Y:S05]  /*3bb0*/  @P2 BRA `(.L_x_122) ;  /* 0x00000000000c2947 */ /* 0x000fea0003800000 */
[----:B------:R-:W1:Y:S02]  /*3bc0*/  LDG.E.U8 R164, desc[UR36][R2.64+0x51] ;  /* 0x0000512402a47981 */ /* 0x000e64000c1e1100 */
[----:B-1----:R-:W-:-:S05]  /*3bd0*/  PRMT R11, R164, 0x8880, RZ ;  /* 0x00008880a40b7816 */ /* 0x002fca00000000ff */
[----:B------:R-:W-:-:S07]  /*3be0*/  IMAD R10, R11, R152, RZ ;  /* 0x000000980b0a7224 */ /* 0x000fce00078e02ff */
.L_x_122:
[----:B------:R-:W-:Y:S05]  /*3bf0*/  BSYNC B1 ;  /* 0x0000000000017941 */ /* 0x000fea0003800000 */
.L_x_121:
        /* <DEDUP_REMOVED lines=11> */
.L_x_124:
[----:B------:R-:W-:Y:S05]  /*3cb0*/  BSYNC B1 ;  /* 0x0000000000017941 */ /* 0x000fea0003800000 */
.L_x_123:
[----:B-1----:R-:W-:Y:S01]  /*3cc0*/  @!P4 IMAD R11, R66, R153, R10 ;  /* 0x00000099420bc224 */ /* 0x002fe200078e020a */
[----:B------:R-:W-:Y:S04]  /*3cd0*/  BSSY B1, `(.L_x_125) ;  /* 0x0000006000017945 */ /* 0x000fe80003800000 */
[----:B------:R1:W-:Y:S01]  /*3ce0*/  @!P4 STG.E.U8 desc[UR36][R6.64+0x50], R11 ;  /* 0x0000500b0600c986 */ /* 0x0003e2000c101124 */
[----:B------:R-:W-:Y:S05]  /*3cf0*/  @P3 BRA `(.L_x_126) ;  /* 0x00000000000c3947 */ /* 0x000fea0003800000 */
[----:B------:R-:W1:Y:S02]  /*3d00*/  LDG.E.U8 R164, desc[UR36][R8.64+0x51] ;  /* 0x0000512408a47981 */ /* 0x000e64000c1e1100 */
[----:B-1----:R-:W-:-:S05]  /*3d10*/  PRMT R11, R164, 0x8880, RZ ;  /* 0x00008880a40b7816 */ /* 0x002fca00000000ff */
[----:B------:R-:W-:-:S07]  /*3d20*/  IMAD R10, R11, R152, RZ ;  /* 0x000000980b0a7224 */ /* 0x000fce00078e02ff */
.L_x_126:
[----:B------:R-:W-:Y:S05]  /*3d30*/  BSYNC B1 ;  /* 0x0000000000017941 */ /* 0x000fea0003800000 */
.L_x_125:
[----:B------:R-:W-:Y:S01]  /*3d40*/  @!P3 IMAD R67, R67, R153, R10 ;  /* 0x000000994343b224 */ /* 0x000fe200078e020a */
[----:B------:R-:W-:Y:S04]  /*3d50*/  BSSY B1, `(.L_x_127) ;  /* 0x0000006000017945 */ /* 0x000fe80003800000 */
[----:B------:R0:W-:Y:S01]  /*3d60*/  @!P3 STG.E.U8 desc[UR36][R6.64+0x51], R67 ;  /* 0x000051430600b986 */ /* 0x0001e2000c101124 */
[----:B------:R-:W-:Y:S05]  /*3d70*/  @P5 BRA `(.L_x_128) ;  /* 0x00000000000c5947 */ /* 0x000fea0003800000 */
[----:B------:R-:W1:Y:S02]  /*3d80*/  LDG.E.U8 R164, desc[UR36][R2.64+0x58] ;  /* 0x0000582402a47981 */ /* 0x000e64000c1e1100 */
[----:B-1----:R-:W-:-:S05]  /*3d90*/  PRMT R11, R164, 0x8880, RZ ;  /* 0x00008880a40b7816 */ /* 0x002fca00000000ff */
[----:B------:R-:W-:-:S07]  /*3da0*/  IMAD R10, R11, R152, RZ ;  /* 0x000000980b0a7224 */ /* 0x000fce00078e02ff */
.L_x_128:
[----:B------:R-:W-:Y:S05]  /*3db0*/  BSYNC B1 ;  /* 0x0000000000017941 */ /* 0x000fea0003800000 */
.L_x_127:
[----:B-1----:R-:W-:Y:S01]  /*3dc0*/  @!P5 IMAD R11, R68, R153, R10 ;  /* 0x00000099440bd224 */ /* 0x002fe200078e020a */
[----:B------:R-:W-:Y:S04]  /*3dd0*/  BSSY B1, `(.L_x_129) ;  /* 0x0000006000017945 */ /* 0x000fe80003800000 */
[----:B------:R1:W-:Y:S01]  /*3de0*/  @!P5 STG.E.U8 desc[UR36][R4.64+0x58], R11 ;  /* 0x0000580b0400d986 */ /* 0x0003e2000c101124 */
[----:B------:R-:W-:Y:S05]  /*3df0*/  @P2 BRA `(.L_x_130) ;  /* 0x00000000000c2947 */ /* 0x000fea0003800000 */
[----:B------:R-:W1:Y:S02]  /*3e00*/  LDG.E.U8 R164, desc[UR36][R2.64+0x59] ;  /* 0x0000592402a47981 */ /* 0x000e64000c1e1100 */
[----:B-1----:R-:W-:-:S05]  /*3e10*/  PRMT R11, R164, 0x8880, RZ ;  /* 0x00008880a40b7816 */ /* 0x002fca00000000ff */
[----:B------:R-:W-:-:S07]  /*3e20*/  IMAD R10, R11, R152, RZ ;  /* 0x000000980b0a7224 */ /* 0x000fce00078e02ff */
.L_x_130:
[----:B------:R-:W-:Y:S05]  /*3e30*/  BSYNC B1 ;  /* 0x0000000000017941 */ /* 0x000fea0003800000 */
.L_x_129:
        /* <DEDUP_REMOVED lines=11> */
.L_x_132:
[----:B------:R-:W-:Y:S05]  /*3ef0*/  BSYNC B1 ;  /* 0x0000000000017941 */ /* 0x000fea0003800000 */
.L_x_131:
[----:B-1----:R-:W-:Y:S01]  /*3f00*/  @!P4 IMAD R11, R70, R153, R10 ;  /* 0x00000099460bc224 */ /* 0x002fe200078e020a */
[----:B------:R-:W-:Y:S04]  /*3f10*/  BSSY B1, `(.L_x_133) ;  /* 0x0000006000017945 */ /* 0x000fe80003800000 */
[----:B------:R1:W-:Y:S01]  /*3f20*/  @!P4 STG.E.U8 desc[UR36][R6.64+0x58], R11 ;  /* 0x0000580b0600c986 */ /* 0x0003e2000c101124 */
[----:B------:R-:W-:Y:S05]  /*3f30*/  @P3 BRA `(.L_x_134) ;  /* 0x00000000000c3947 */ /* 0x000fea0003800000 */
[----:B------:R-:W1:Y:S02]  /*3f40*/  LDG.E.U8 R164, desc[UR36][R8.64+0x59] ;  /* 0x0000592408a47981 */ /* 0x000e64000c1e1100 */
[----:B-1----:R-:W-:-:S05]  /*3f50*/  PRMT R11, R164, 0x8880, RZ ;  /* 0x00008880a40b7816 */ /* 0x002fca00000000ff */
[----:B------:R-:W-:-:S07]  /*3f60*/  IMAD R10, R11, R152, RZ ;  /* 0x000000980b0a7224 */ /* 0x000fce00078e02ff */
.L_x_134:
[----:B------:R-:W-:Y:S05]  /*3f70*/  BSYNC B1 ;  /* 0x0000000000017941 */ /* 0x000fea0003800000 */
.L_x_133:
[----:B------:R-:W-:Y:S01]  /*3f80*/  @!P3 IMAD R71, R71, R153, R10 ;  /* 0x000000994747b224 */ /* 0x000fe200078e020a */
[----:B------:R-:W-:Y:S04]  /*3f90*/  BSSY B1, `(.L_x_135) ;  /* 0x0000006000017945 */ /* 0x000fe80003800000 */
[----:B------:R0:W-:Y:S01]  /*3fa0*/  @!P3 STG.E.U8 desc[UR36][R6.64+0x59], R71 ;  /* 0x000059470600b986 */ /* 0x0001e2000c101124 */
[----:B------:R-:W-:Y:S05]  /*3fb0*/  @P5 BRA `(.L_x_136) ;  /* 0x00000000000c5947 */ /* 0x000fea0003800000 */
[----:B------:R-:W1:Y:S02]  /*3fc0*/  LDG.E.U8 R164, desc[UR36][R2.64+0x60] ;  /* 0x0000602402a47981 */ /* 0x000e64000c1e1100 */
[----:B-1----:R-:W-:-:S05]  /*3fd0*/  PRMT R11, R164, 0x8880, RZ ;  /* 0x00008880a40b7816 */ /* 0x002fca00000000ff */
[----:B------:R-:W-:-:S07]  /*3fe0*/  IMAD R10, R11, R152, RZ ;  /* 0x000000980b0a7224 */ /* 0x000fce00078e02ff */
.L_x_136:
[----:B------:R-:W-:Y:S05]  /*3ff0*/  BSYNC B1 ;  /* 0x0000000000017941 */ /* 0x000fea0003800000 */
.L_x_135:
[----:B-1----:R-:W-:Y:S01]  /*4000*/  @!P5 IMAD R11, R72, R153, R10 ;  /* 0x00000099480bd224 */ /* 0x002fe200078e020a */
[----:B------:R-:W-:Y:S04]  /*4010*/  BSSY B1, `(.L_x_137) ;  /* 0x0000006000017945 */ /* 0x000fe80003800000 */
[----:B------:R1:W-:Y:S01]  /*4020*/  @!P5 STG.E.U8 desc[UR36][R4.64+0x60], R11 ;  /* 0x0000600b0400d986 */ /* 0x0003e2000c101124 */
[----:B------:R-:W-:Y:S05]  /*4030*/  @P2 BRA `(.L_x_138) ;  /* 0x00000000000c2947 */ /* 0x000fea0003800000 */
[----:B------:R-:W1:Y:S02]  /*4040*/  LDG.E.U8 R164, desc[UR36][R2.64+0x61] ;  /* 0x0000612402a47981 */ /* 0x000e64000c1e1100 */
[----:B-1----:R-:W-:-:S05]  /*4050*/  PRMT R11, R164, 0x8880, RZ ;  /* 0x00008880a40b7816 */ /* 0x002fca00000000ff */
[----:B------:R-:W-:-:S07]  /*4060*/  IMAD R10, R11, R152, RZ ;  /* 0x000000980b0a7224 */ /* 0x000fce00078e02ff */
.L_x_138:
[----:B------:R-:W-:Y:S05]  /*4070*/  BSYNC B1 ;  /* 0x0000000000017941 */ /* 0x000fea0003800000 */
.L_x_137:
        /* <DEDUP_REMOVED lines=11> */
.L_x_140:
[----:B------:R-:W-:Y:S05]  /*4130*/  BSYNC B1 ;  /* 0x0000000000017941 */ /* 0x000fea0003800000 */
.L_x_139:
[----:B-1----:R-:W-:Y:S01]  /*4140*/  @!P4 IMAD R11, R74, R153, R10 ;  /* 0x000000994a0bc224 */ /* 0x002fe200078e020a */
[----:B------:R-:W-:Y:S04]  /*4150*/  BSSY B1, `(.L_x_141) ;  /* 0x0000006000017945 */ /* 0x000fe80003800000 */
[----:B------:R1:W-:Y:S01]  /*4160*/  @!P4 STG.E.U8 desc[UR36][R6.64+0x60], R11 ;  /* 0x0000600b0600c986 */ /* 0x0003e2000c101124 */
[----:B------:R-:W-:Y:S05]  /*4170*/  @P3 BRA `(.L_x_142) ;  /* 0x00000000000c3947 */ /* 0x000fea0003800000 */
[----:B------:R-:W1:Y:S02]  /*4180*/  LDG.E.U8 R164, desc[UR36][R8.64+0x61] ;  /* 0x0000612408a47981 */ /* 0x000e64000c1e1100 */
[----:B-1----:R-:W-:-:S05]  /*4190*/  PRMT R11, R164, 0x8880, RZ ;  /* 0x00008880a40b7816 */ /* 0x002fca00000000ff */
[----:B------:R-:W-:-:S07]  /*41a0*/  IMAD R10, R11, R152, RZ ;  /* 0x000000980b0a7224 */ /* 0x000fce00078e02ff */
.L_x_142:
[----:B------:R-:W-:Y:S05]  /*41b0*/  BSYNC B1 ;  /* 0x0000000000017941 */ /* 0x000fea0003800000 */
.L_x_141:
[----:B------:R-:W-:Y:S01]  /*41c0*/  @!P3 IMAD R75, R75, R153, R10 ;  /* 0x000000994b4bb224 */ /* 0x000fe200078e020a */
[----:B------:R-:W-:Y:S04]  /*41d0*/  BSSY B1, `(.L_x_143) ;  /* 0x0000006000017945 */ /* 0x000fe80003800000 */
[----:B------:R0:W-:Y:S01]  /*41e0*/  @!P3 STG.E.U8 desc[UR36][R6.64+0x61], R75 ;  /* 0x0000614b0600b986 */ /* 0x0001e2000c101124 */
[----:B------:R-:W-:Y:S05]  /*41f0*/  @P5 BRA `(.L_x_144) ;  /* 0x00000000000c5947 */ /* 0x000fea0003800000 */
[----:B------:R-:W1:Y:S02]  /*4200*/  LDG.E.U8 R164, desc[UR36][R2.64+0x68] ;  /* 0x0000682402a47981 */ /* 0x000e64000c1e1100 */
[----:B-1----:R-:W-:-:S05]  /*4210*/  PRMT R11, R164, 0x8880, RZ ;  /* 0x00008880a40b7816 */ /* 0x002fca00000000ff */
[----:B------:R-:W-:-:S07]  /*4220*/  IMAD R10, R11, R152, RZ ;  /* 0x000000980b0a7224 */ /* 0x000fce00078e02ff */
.L_x_144:
[----:B------:R-:W-:Y:S05]  /*4230*/  BSYNC B1 ;  /* 0x0000000000017941 */ /* 0x000fea0003800000 */
.L_x_143:
[----:B-1----:R-:W-:Y:S01]  /*4240*/  @!P5 IMAD R11, R76, R153, R10 ;  /* 0x000000994c0bd224 */ /* 0x002fe200078e020a */
[----:B------:R-:W-:Y:S04]  /*4250*/  BSSY B1, `(.L_x_145) ;  /* 0x0000006000017945 */ /* 0x000fe80003800000 */
[----:B------:R1:W-:Y:S01]  /*4260*/  @!P5 STG.E.U8 desc[UR36][R4.64+0x68], R11 ;  /* 0x0000680b0400d986 */ /* 0x0003e2000c101124 */
[----:B------:R-:W-:Y:S05]  /*4270*/  @P2 BRA `(.L_x_146) ;  /* 0x00000000000c2947 */ /* 0x000fea0003800000 */
[----:B------:R-:W1:Y:S02]  /*4280*/  LDG.E.U8 R164, desc[UR36][R2.64+0x69] ;  /* 0x0000692402a47981 */ /* 0x000e64000c1e1100 */
[----:B-1----:R-:W-:-:S05]  /*4290*/  PRMT R11, R164, 0x8880, RZ ;  /* 0x00008880a40b7816 */ /* 0x002fca00000000ff */
[----:B------:R-:W-:-:S07]  /*42a0*/  IMAD R10, R11, R152, RZ ;  /* 0x000000980b0a7224 */ /* 0x000fce00078e02ff */
.L_x_146:
[----:B------:R-:W-:Y:S05]  /*42b0*/  BSYNC B1 ;  /* 0x0000000000017941 */ /* 0x000fea0003800000 */
.L_x_145:
        /* <DEDUP_REMOVED lines=11> */
.L_x_148:
[----:B------:R-:W-:Y:S05]  /*4370*/  BSYNC B1 ;  /* 0x0000000000017941 */ /* 0x000fea0003800000 */
.L_x_147:
[----:B-1----:R-:W-:Y:S01]  /*4380*/  @!P4 IMAD R11, R78, R153, R10 ;  /* 0x000000994e0bc224 */ /* 0x002fe200078e020a */
[----:B------:R-:W-:Y:S04]  /*4390*/  BSSY B1, `(.L_x_149) ;  /* 0x0000006000017945 */ /* 0x000fe80003800000 */
[----:B------:R1:W-:Y:S01]  /*43a0*/  @!P4 STG.E.U8 desc[UR36][R6.64+0x68], R11 ;  /* 0x0000680b0600c986 */ /* 0x0003e2000c101124 */
[----:B------:R-:W-:Y:S05]  /*43b0*/  @P3 BRA `(.L_x_150) ;  /* 0x00000000000c3947 */ /* 0x000fea0003800000 */
[----:B------:R-:W1:Y:S02]  /*43c0*/  LDG.E.U8 R164, desc[UR36][R8.64+0x69] ;  /* 0x0000692408a47981 */ /* 0x000e64000c1e1100 */
[----:B-1----:R-:W-:-:S05]  /*43d0*/  PRMT R11, R164, 0x8880, RZ ;  /* 0x00008880a40b7816 */ /* 0x002fca00000000ff */
[----:B------:R-:W-:-:S07]  /*43e0*/  IMAD R10, R11, R152, RZ ;  /* 0x000000980b0a7224 */ /* 0x000fce00078e02ff */
.L_x_150:
[----:B------:R-:W-:Y:S05]  /*43f0*/  BSYNC B1 ;  /* 0x0000000000017941 */ /* 0x000fea0003800000 */
.L_x_149:
[----:B------:R-:W-:Y:S01]  /*4400*/  @!P3 IMAD R79, R79, R153, R10 ;  /* 0x000000994f4fb224 */ /* 0x000fe200078e020a */
[----:B------:R-:W-:Y:S04]  /*4410*/  BSSY B1, `(.L_x_151) ;  /* 0x0000006000017945 */ /* 0x000fe80003800000 */
[----:B------:R0:W-:Y:S01]  /*4420*/  @!P3 STG.E.U8 desc[UR36][R6.64+0x69], R79 ;  /* 0x0000694f0600b986 */ /* 0x0001e2000c101124 */
[----:B------:R-:W-:Y:S05]  /*4430*/  @P5 BRA `(.L_x_152) ;  /* 0x00000000000c5947 */ /* 0x000fea0003800000 */
[----:B------:R-:W1:Y:S02]  /*4440*/  LDG.E.U8 R164, desc[UR36][R2.64+0x70] ;  /* 0x0000702402a47981 */ /* 0x000e64000c1e1100 */
[----:B-1----:R-:W-:-:S05]  /*4450*/  PRMT R11, R164, 0x8880, RZ ;  /* 0x00008880a40b7816 */ /* 0x002fca00000000ff */
[----:B------:R-:W-:-:S07]  /*4460*/  IMAD R10, R11, R152, RZ ;  /* 0x000000980b0a7224 */ /* 0x000fce00078e02ff */
.L_x_152:
[----:B------:R-:W-:Y:S05]  /*4470*/  BSYNC B1 ;  /* 0x0000000000017941 */ /* 0x000fea0003800000 */
.L_x_151:
[----:B-1----:R-:W-:Y:S01]  /*4480*/  @!P5 IMAD R11, R80, R153, R10 ;  /* 0x00000099500bd224 */ /* 0x002fe200078e020a */
[----:B------:R-:W-:Y:S04]  /*4490*/  BSSY B1, `(.L_x_153) ;  /* 0x0000006000017945 */ /* 0x000fe80003800000 */
[----:B------:R1:W-:Y:S01]  /*44a0*/  @!P5 STG.E.U8 desc[UR36][R4.64+0x70], R11 ;  /* 0x0000700b0400d986 */ /* 0x0003e2000c101124 */
[----:B------:R-:W-:Y:S05]  /*44b0*/  @P2 BRA `(.L_x_154) ;  /* 0x00000000000c2947 */ /* 0x000fea0003800000 */
[----:B------:R-:W1:Y:S02]  /*44c0*/  LDG.E.U8 R164, desc[UR36][R2.64+0x71] ;  /* 0x0000712402a47981 */ /* 0x000e64000c1e1100 */
[----:B-1----:R-:W-:-:S05]  /*44d0*/  PRMT R11, R164, 0x8880, RZ ;  /* 0x00008880a40b7816 */ /* 0x002fca00000000ff */
[----:B------:R-:W-:-:S07]  /*44e0*/  IMAD R10, R11, R152, RZ ;  /* 0x000000980b0a7224 */ /* 0x000fce00078e02ff */
.L_x_154:
[----:B------:R-:W-:Y:S05]  /*44f0*/  BSYNC B1 ;  /* 0x0000000000017941 */ /* 0x000fea0003800000 */
.L_x_153:
        /* <DEDUP_REMOVED lines=11> */
.L_x_156:
[----:B------:R-:W-:Y:S05]  /*45b0*/  BSYNC B1 ;  /* 0x0000000000017941 */ /* 0x000fea0003800000 */
.L_x_155:
[----:B-1----:R-:W-:Y:S01]  /*45c0*/  @!P4 IMAD R11, R82, R153, R10 ;  /* 0x00000099520bc224 */ /* 0x002fe200078e020a */
[----:B------:R-:W-:Y:S04]  /*45d0*/  BSSY B1, `(.L_x_157) ;  /* 0x0000006000017945 */ /* 0x000fe80003800000 */
[----:B------:R1:W-:Y:S01]  /*45e0*/  @!P4 STG.E.U8 desc[UR36][R6.64+0x70], R11 ;  /* 0x0000700b0600c986 */ /* 0x0003e2000c101124 */
[----:B------:R-:W-:Y:S05]  /*45f0*/  @P3 BRA `(.L_x_158) ;  /* 0x00000000000c3947 */ /* 0x000fea0003800000 */
[----:B------:R-:W1:Y:S02]  /*4600*/  LDG.E.U8 R164, desc[UR36][R8.64+0x71] ;  /* 0x0000712408a47981 */ /* 0x000e64000c1e1100 */
[----:B-1----:R-:W-:-:S05]  /*4610*/  PRMT R11, R164, 0x8880, RZ ;  /* 0x00008880a40b7816 */ /* 0x002fca00000000ff */
[----:B------:R-:W-:-:S07]  /*4620*/  IMAD R10, R11, R152, RZ ;  /* 0x000000980b0a7224 */ /* 0x000fce00078e02ff */
.L_x_158:
[----:B------:R-:W-:Y:S05]  /*4630*/  BSYNC B1 ;  /* 0x0000000000017941 */ /* 0x000fea0003800000 */
.L_x_157:
[----:B------:R-:W-:Y:S01]  /*4640*/  @!P3 IMAD R83, R83, R153, R10 ;  /* 0x000000995353b224 */ /* 0x000fe200078e020a */
[----:B------:R-:W-:Y:S04]  /*4650*/  BSSY B1, `(.L_x_159) ;  /* 0x0000006000017945 */ /* 0x000fe80003800000 */
[----:B------:R0:W-:Y:S01]  /*4660*/  @!P3 STG.E.U8 desc[UR36][R6.64+0x71], R83 ;  /* 0x000071530600b986 */ /* 0x0001e2000c101124 */
[----:B------:R-:W-:Y:S05]  /*4670*/  @P5 BRA `(.L_x_160) ;  /* 0x00000000000c5947 */ /* 0x000fea0003800000 */
[----:B------:R-:W1:Y:S02]  /*4680*/  LDG.E.U8 R164, desc[UR36][R2.64+0x78] ;  /* 0x0000782402a47981 */ /* 0x000e64000c1e1100 */
[----:B-1----:R-:W-:-:S05]  /*4690*/  PRMT R11, R164, 0x8880, RZ ;  /* 0x00008880a40b7816 */ /* 0x002fca00000000ff */
[----:B------:R-:W-:-:S07]  /*46a0*/  IMAD R10, R11, R152, RZ ;  /* 0x000000980b0a7224 */ /* 0x000fce00078e02ff */
.L_x_160:
[----:B------:R-:W-:Y:S05]  /*46b0*/  BSYNC B1 ;  /* 0x0000000000017941 */ /* 0x000fea0003800000 */
.L_x_159:
[----:B-1----:R-:W-:Y:S01]  /*46c0*/  @!P5 IMAD R11, R84, R153, R10 ;  /* 0x00000099540bd224 */ /* 0x002fe200078e020a */
[----:B------:R-:W-:Y:S04]  /*46d0*/  BSSY B1, `(.L_x_161) ;  /* 0x0000006000017945 */ /* 0x000fe80003800000 */
[----:B------:R1:W-:Y:S01]  /*46e0*/  @!P5 STG.E.U8 desc[UR36][R4.64+0x78], R11 ;  /* 0x0000780b0400d986 */ /* 0x0003e2000c101124 */
[----:B------:R-:W-:Y:S05]  /*46f0*/  @P2 BRA `(.L_x_162) ;  /* 0x00000000000c2947 */ /* 0x000fea0003800000 */
[----:B------:R-:W1:Y:S02]  /*4700*/  LDG.E.U8 R164, desc[UR36][R2.64+0x79] ;  /* 0x0000792402a47981 */ /* 0x000e64000c1e1100 */
[----:B-1----:R-:W-:-:S05]  /*4710*/  PRMT R11, R164, 0x8880, RZ ;  /* 0x00008880a40b7816 */ /* 0x002fca00000000ff */
[----:B------:R-:W-:-:S07]  /*4720*/  IMAD R10, R11, R152, RZ ;  /* 0x000000980b0a7224 */ /* 0x000fce00078e02ff */
.L_x_162:
[----:B------:R-:W-:Y:S05]  /*4730*/  BSYNC B1 ;  /* 0x0000000000017941 */ /* 0x000fea0003800000 */
.L_x_161:
        /* <DEDUP_REMOVED lines=11> */
.L_x_164:
[----:B------:R-:W-:Y:S05]  /*47f0*/  BSYNC B1 ;  /* 0x0000000000017941 */ /* 0x000fea0003800000 */
.L_x_163:
[----:B-1----:R-:W-:Y:S01]  /*4800*/  @!P4 IMAD R11, R86, R153, R10 ;  /* 0x00000099560bc224 */ /* 0x002fe200078e020a */
[----:B------:R-:W-:Y:S04]  /*4810*/  BSSY B1, `(.L_x_165) ;  /* 0x0000006000017945 */ /* 0x000fe80003800000 */
[----:B------:R1:W-:Y:S01]  /*4820*/  @!P4 STG.E.U8 desc[UR36][R6.64+0x78], R11 ;  /* 0x0000780b0600c986 */ /* 0x0003e2000c101124 */
[----:B------:R-:W-:Y:S05]  /*4830*/  @P3 BRA `(.L_x_166) ;  /* 0x00000000000c3947 */ /* 0x000fea0003800000 */
[----:B------:R-:W1:Y:S02]  /*4840*/  LDG.E.U8 R164, desc[UR36][R8.64+0x79] ;  /* 0x0000792408a47981 */ /* 0x000e64000c1e1100 */
[----:B-1----:R-:W-:-:S05]  /*4850*/  PRMT R11, R164, 0x8880, RZ ;  /* 0x00008880a40b7816 */ /* 0x002fca00000000ff */
[----:B------:R-:W-:-:S07]  /*4860*/  IMAD R10, R11, R152, RZ ;  /* 0x000000980b0a7224 */ /* 0x000fce00078e02ff */
.L_x_166:
[----:B------:R-:W-:Y:S05]  /*4870*/  BSYNC B1 ;  /* 0x0000000000017941 */ /* 0x000fea0003800000 */
.L_x_165:
[----:B------:R-:W-:Y:S01]  /*4880*/  @!P3 IMAD R87, R87, R153, R10 ;  /* 0x000000995757b224 */ /* 0x000fe200078e020a */
[----:B------:R-:W-:Y:S04]  /*4890*/  BSSY B1, `(.L_x_167) ;  /* 0x0000006000017945 */ /* 0x000fe80003800000 */
[----:B------:R0:W-:Y:S01]  /*48a0*/  @!P3 STG.E.U8 desc[UR36][R6.64+0x79], R87 ;  /* 0x000079570600b986 */ /* 0x0001e2000c101124 */
[----:B------:R-:W-:Y:S05]  /*48b0*/  @P5 BRA `(.L_x_168) ;  /* 0x00000000000c5947 */ /* 0x000fea0003800000 */
[----:B------:R-:W1:Y:S02]  /*48c0*/  LDG.E.U8 R164, desc[UR36][R2.64+0x80] ;  /* 0x0000802402a47981 */ /* 0x000e64000c1e1100 */
[----:B-1----:R-:W-:-:S05]  /*48d0*/  PRMT R11, R164, 0x8880, RZ ;  /* 0x00008880a40b7816 */ /* 0x002fca00000000ff */
[----:B------:R-:W-:-:S07]  /*48e0*/  IMAD R10, R11, R152, RZ ;  /* 0x000000980b0a7224 */ /* 0x000fce00078e02ff */
.L_x_168:
[----:B------:R-:W-:Y:S05]  /*48f0*/  BSYNC B1 ;  /* 0x0000000000017941 */ /* 0x000fea0003800000 */
.L_x_167:
[----:B-1----:R-:W-:Y:S01]  /*4900*/  @!P5 IMAD R11, R88, R153, R10 ;  /* 0x00000099580bd224 */ /* 0x002fe200078e020a */
[----:B------:R-:W-:Y:S04]  /*4910*/  BSSY B1, `(.L_x_169) ;  /* 0x0000006000017945 */ /* 0x000fe80003800000 */
[----:B------:R1:W-:Y:S01]  /*4920*/  @!P5 STG.E.U8 desc[UR36][R4.64+0x80], R11 ;  /* 0x0000800b0400d986 */ /* 0x0003e2000c101124 */
[----:B------:R-:W-:Y:S05]  /*4930*/  @P2 BRA `(.L_x_170) ;  /* 0x00000000000c2947 */ /* 0x000fea0003800000 */
[----:B------:R-:W1:Y:S02]  /*4940*/  LDG.E.U8 R164, desc[UR36][R2.64+0x81] ;  /* 0x0000812402a47981 */ /* 0x000e64000c1e1100 */
[----:B-1----:R-:W-:-:S05]  /*4950*/  PRMT R11, R164, 0x8880, RZ ;  /* 0x00008880a40b7816 */ /* 0x002fca00000000ff */
[----:B------:R-:W-:-:S07]  /*4960*/  IMAD R10, R11, R152, RZ ;  /* 0x000000980b0a7224 */ /* 0x000fce00078e02ff */
.L_x_170:
[----:B------:R-:W-:Y:S05]  /*4970*/  BSYNC B1 ;  /* 0x0000000000017941 */ /* 0x000fea0003800000 */
.L_x_169:
        /* <DEDUP_REMOVED lines=11> */
.L_x_172:
[----:B------:R-:W-:Y:S05]  /*4a30*/  BSYNC B1 ;  /* 0x0000000000017941 */ /* 0x000fea0003800000 */
.L_x_171:
[----:B-1----:R-:W-:Y:S01]  /*4a40*/  @!P4 IMAD R11, R90, R153, R10 ;  /* 0x000000995a0bc224 */ /* 0x002fe200078e020a */
[----:B------:R-:W-:Y:S04]  /*4a50*/  BSSY B1, `(.L_x_173) ;  /* 0x0000006000017945 */ /* 0x000fe80003800000 */
[----:B------:R1:W-:Y:S01]  /*4a60*/  @!P4 STG.E.U8 desc[UR36][R6.64+0x80], R11 ;  /* 0x0000800b0600c986 */ /* 0x0003e2000c101124 */
[----:B------:R-:W-:Y:S05]  /*4a70*/  @P3 BRA `(.L_x_174) ;  /* 0x00000000000c3947 */ /* 0x000fea0003800000 */
[----:B------:R-:W1:Y:S02]  /*4a80*/  LDG.E.U8 R164, desc[UR36][R8.64+0x81] ;  /* 0x0000812408a47981 */ /* 0x000e64000c1e1100 */
[----:B-1----:R-:W-:-:S05]  /*4a90*/  PRMT R11, R164, 0x8880, RZ ;  /* 0x00008880a40b7816 */ /* 0x002fca00000000ff */
[----:B------:R-:W-:-:S07]  /*4aa0*/  IMAD R10, R11, R152, RZ ;  /* 0x000000980b0a7224 */ /* 0x000fce00078e02ff */
.L_x_174:
[----:B------:R-:W-:Y:S05]  /*4ab0*/  BSYNC B1 ;  /* 0x0000000000017941 */ /* 0x000fea0003800000 */
.L_x_173:
[----:B------:R-:W-:Y:S01]  /*4ac0*/  @!P3 IMAD R91, R91, R153, R10 ;  /* 0x000000995b5bb224 */ /* 0x000fe200078e020a */
[----:B------:R-:W-:Y:S04]  /*4ad0*/  BSSY B1, `(.L_x_175) ;  /* 0x0000006000017945 */ /* 0x000fe80003800000 */
[----:B------:R0:W-:Y:S01]  /*4ae0*/  @!P3 STG.E.U8 desc[UR36][R6.64+0x81], R91 ;  /* 0x0000815b0600b986 */ /* 0x0001e2000c101124 */
[----:B------:R-:W-:Y:S05]  /*4af0*/  @P5 BRA `(.L_x_176) ;  /* 0x00000000000c5947 */ /* 0x000fea0003800000 */
[----:B------:R-:W1:Y:S02]  /*4b00*/  LDG.E.U8 R164, desc[UR36][R2.64+0x88] ;  /* 0x0000882402a47981 */ /* 0x000e64000c1e1100 */
[----:B-1----:R-:W-:-:S05]  /*4b10*/  PRMT R11, R164, 0x8880, RZ ;  /* 0x00008880a40b7816 */ /* 0x002fca00000000ff */
[----:B------:R-:W-:-:S07]  /*4b20*/  IMAD R10, R11, R152, RZ ;  /* 0x000000980b0a7224 */ /* 0x000fce00078e02ff */
.L_x_176:
[----:B------:R-:W-:Y:S05]  /*4b30*/  BSYNC B1 ;  /* 0x0000000000017941 */ /* 0x000fea0003800000 */
.L_x_175:
[----:B-1----:R-:W-:Y:S01]  /*4b40*/  @!P5 IMAD R11, R92, R153, R10 ;  /* 0x000000995c0bd224 */ /* 0x002fe200078e020a */
[----:B------:R-:W-:Y:S04]  /*4b50*/  BSSY B1, `(.L_x_177) ;  /* 0x0000006000017945 */ /* 0x000fe80003800000 */
[----:B------:R1:W-:Y:S01]  /*4b60*/  @!P5 STG.E.U8 desc[UR36][R4.64+0x88], R11 ;  /* 0x0000880b0400d986 */ /* 0x0003e2000c101124 */
[----:B------:R-:W-:Y:S05]  /*4b70*/  @P2 BRA `(.L_x_178) ;  /* 0x00000000000c2947 */ /* 0x000fea0003800000 */
[----:B------:R-:W1:Y:S02]  /*4b80*/  LDG.E.U8 R164, desc[UR36][R2.64+0x89] ;  /* 0x0000892402a47981 */ /* 0x000e64000c1e1100 */
[----:B-1----:R-:W-:-:S05]  /*4b90*/  PRMT R11, R164, 0x8880, RZ ;  /* 0x00008880a40b7816 */ /* 0x002fca00000000ff */
[----:B------:R-:W-:-:S07]  /*4ba0*/  IMAD R10, R11, R152, RZ ;  /* 0x000000980b0a7224 */ /* 0x000fce00078e02ff */
.L_x_178:
[----:B------:R-:W-:Y:S05]  /*4bb0*/  BSYNC B1 ;  /* 0x0000000000017941 */ /* 0x000fea0003800000 */
.L_x_177:
        /* <DEDUP_REMOVED lines=11> */
.L_x_180:
[----:B------:R-:W-:Y:S05]  /*4c70*/  BSYNC B1 ;  /* 0x0000000000017941 */ /* 0x000fea0003800000 */
.L_x_179:
[----:B-1----:R-:W-:Y:S01]  /*4c80*/  @!P4 IMAD R11, R94, R153, R10 ;  /* 0x000000995e0bc224 */ /* 0x002fe200078e020a */
[----:B------:R-:W-:Y:S04]  /*4c90*/  BSSY B1, `(.L_x_181) ;  /* 0x0000006000017945 */ /* 0x000fe80003800000 */
[----:B------:R1:W-:Y:S01]  /*4ca0*/  @!P4 STG.E.U8 desc[UR36][R6.64+0x88], R11 ;  /* 0x0000880b0600c986 */ /* 0x0003e2000c101124 */
[----:B------:R-:W-:Y:S05]  /*4cb0*/  @P3 BRA `(.L_x_182) ;  /* 0x00000000000c3947 */ /* 0x000fea0003800000 */
[----:B------:R-:W1:Y:S02]  /*4cc0*/  LDG.E.U8 R164, desc[UR36][R8.64+0x89] ;  /* 0x0000892408a47981 */ /* 0x000e64000c1e1100 */
[----:B-1----:R-:W-:-:S05]  /*4cd0*/  PRMT R11, R164, 0x8880, RZ ;  /* 0x00008880a40b7816 */ /* 0x002fca00000000ff */
[----:B------:R-:W-:-:S07]  /*4ce0*/  IMAD R10, R11, R152, RZ ;  /* 0x000000980b0a7224 */ /* 0x000fce00078e02ff */
.L_x_182:
[----:B------:R-:W-:Y:S05]  /*4cf0*/  BSYNC B1 ;  /* 0x0000000000017941 */ /* 0x000fea0003800000 */
.L_x_181:
[----:B------:R-:W-:Y:S01]  /*4d00*/  @!P3 IMAD R95, R95, R153, R10 ;  /* 0x000000995f5fb224 */ /* 0x000fe200078e020a */
[----:B------:R-:W-:Y:S04]  /*4d10*/  BSSY B1, `(.L_x_183) ;  /* 0x0000006000017945 */ /* 0x000fe80003800000 */
[----:B------:R0:W-:Y:S01]  /*4d20*/  @!P3 STG.E.U8 desc[UR36][R6.64+0x89], R95 ;  /* 0x0000895f0600b986 */ /* 0x0001e2000c101124 */
[----:B------:R-:W-:Y:S05]  /*4d30*/  @P5 BRA `(.L_x_184) ;  /* 0x00000000000c5947 */ /* 0x000fea0003800000 */
[----:B------:R-:W1:Y:S02]  /*4d40*/  LDG.E.U8 R164, desc[UR36][R2.64+0x90] ;  /* 0x0000902402a47981 */ /* 0x000e64000c1e1100 */
[----:B-1----:R-:W-:-:S05]  /*4d50*/  PRMT R11, R164, 0x8880, RZ ;  /* 0x00008880a40b7816 */ /* 0x002fca00000000ff */
[----:B------:R-:W-:-:S07]  /*4d60*/  IMAD R10, R11, R152, RZ ;  /* 0x000000980b0a7224 */ /* 0x000fce00078e02ff */
.L_x_184:
[----:B------:R-:W-:Y:S05]  /*4d70*/  BSYNC B1 ;  /* 0x0000000000017941 */ /* 0x000fea0003800000 */
.L_x_183:
[----:B-1----:R-:W-:Y:S01]  /*4d80*/  @!P5 IMAD R11, R96, R153, R10 ;  /* 0x00000099600bd224 */ /* 0x002fe200078e020a */
[----:B------:R-:W-:Y:S04]  /*4d90*/  BSSY B1, `(.L_x_185) ;  /* 0x0000006000017945 */ /* 0x000fe80003800000 */
[----:B------:R1:W-:Y:S01]  /*4da0*/  @!P5 STG.E.U8 desc[UR36][R4.64+0x90], R11 ;  /* 0x0000900b0400d986 */ /* 0x0003e2000c101124 */
[----:B------:R-:W-:Y:S05]  /*4db0*/  @P2 BRA `(.L_x_186) ;  /* 0x00000000000c2947 */ /* 0x000fea0003800000 */
[----:B------:R-:W1:Y:S02]  /*4dc0*/  LDG.E.U8 R164, desc[UR36][R2.64+0x91] ;  /* 0x0000912402a47981 */ /* 0x000e64000c1e1100 */
[----:B-1----:R-:W-:-:S05]  /*4dd0*/  PRMT R11, R164, 0x8880, RZ ;  /* 0x00008880a40b7816 */ /* 0x002fca00000000ff */
[----:B------:R-:W-:-:S07]  /*4de0*/  IMAD R10, R11, R152, RZ ;  /* 0x000000980b0a7224 */ /* 0x000fce00078e02ff */
.L_x_186:
[----:B------:R-:W-:Y:S05]  /*4df0*/  BSYNC B1 ;  /* 0x0000000000017941 */ /* 0x000fea0003800000 */
.L_x_185:
        /* <DEDUP_REMOVED lines=11> */
.L_x_188:
[----:B------:R-:W-:Y:S05]  /*4eb0*/  BSYNC B1 ;  /* 0x0000000000017941 */ /* 0x000fea0003800000 */
.L_x_187:
[----:B-1----:R-:W-:Y:S01]  /*4ec0*/  @!P4 IMAD R11, R98, R153, R10 ;  /* 0x00000099620bc224 */ /* 0x002fe200078e020a */
[----:B------:R-:W-:Y:S04]  /*4ed0*/  BSSY B1, `(.L_x_189) ;  /* 0x0000006000017945 */ /* 0x000fe80003800000 */
[----:B------:R1:W-:Y:S01]  /*4ee0*/  @!P4 STG.E.U8 desc[UR36][R6.64+0x90], R11 ;  /* 0x0000900b0600c986 */ /* 0x0003e2000c101124 */
[----:B------:R-:W-:Y:S05]  /*4ef0*/  @P3 BRA `(.L_x_190) ;  /* 0x00000000000c3947 */ /* 0x000fea0003800000 */
[----:B------:R-:W1:Y:S02]  /*4f00*/  LDG.E.U8 R164, desc[UR36][R8.64+0x91] ;  /* 0x0000912408a47981 */ /* 0x000e64000c1e1100 */
[----:B-1----:R-:W-:-:S05]  /*4f10*/  PRMT R11, R164, 0x8880, RZ ;  /* 0x00008880a40b7816 */ /* 0x002fca00000000ff */
[----:B------:R-:W-:-:S07]  /*4f20*/  IMAD R10, R11, R152, RZ ;  /* 0x000000980b0a7224 */ /* 0x000fce00078e02ff */
.L_x_190:
[----:B------:R-:W-:Y:S05]  /*4f30*/  BSYNC B1 ;  /* 0x0000000000017941 */ /* 0x000fea0003800000 */
.L_x_189:
[----:B------:R-:W-:Y:S01]  /*4f40*/  @!P3 IMAD R99, R99, R153, R10 ;  /* 0x000000996363b224 */ /* 0x000fe200078e020a */
[----:B------:R-:W-:Y:S04]  /*4f50*/  BSSY B1, `(.L_x_191) ;  /* 0x0000006000017945 */ /* 0x000fe80003800000 */
[----:B------:R0:W-:Y:S01]  /*4f60*/  @!P3 STG.E.U8 desc[UR36][R6.64+0x91], R99 ;  /* 0x000091630600b986 */ /* 0x0001e2000c101124 */
[----:B------:R-:W-:Y:S05]  /*4f70*/  @P5 BRA `(.L_x_192) ;  /* 0x00000000000c5947 */ /* 0x000fea0003800000 */
[----:B------:R-:W1:Y:S02]  /*4f80*/  LDG.E.U8 R164, desc[UR36][R2.64+0x98] ;  /* 0x0000982402a47981 */ /* 0x000e64000c1e1100 */
[----:B-1----:R-:W-:-:S05]  /*4f90*/  PRMT R11, R164, 0x8880, RZ ;  /* 0x00008880a40b7816 */ /* 0x002fca00000000ff */
[----:B------:R-:W-:-:S07]  /*4fa0*/  IMAD R10, R11, R152, RZ ;  /* 0x000000980b0a7224 */ /* 0x000fce00078e02ff */
.L_x_192:
[----:B------:R-:W-:Y:S05]  /*4fb0*/  BSYNC B1 ;  /* 0x0000000000017941 */ /* 0x000fea0003800000 */
.L_x_191:
[----:B-1----:R-:W-:Y:S01]  /*4fc0*/  @!P5 IMAD R11, R100, R153, R10 ;  /* 0x00000099640bd224 */ /* 0x002fe200078e020a */
[----:B------:R-:W-:Y:S04]  /*4fd0*/  BSSY B1, `(.L_x_193) ;  /* 0x0000006000017945 */ /* 0x000fe80003800000 */
[----:B------:R1:W-:Y:S01]  /*4fe0*/  @!P5 STG.E.U8 desc[UR36][R4.64+0x98], R11 ;  /* 0x0000980b0400d986 */ /* 0x0003e2000c101124 */
[----:B------:R-:W-:Y:S05]  /*4ff0*/  @P2 BRA `(.L_x_194) ;  /* 0x00000000000c2947 */ /* 0x000fea0003800000 */
[----:B------:R-:W1:Y:S02]  /*5000*/  LDG.E.U8 R164, desc[UR36][R2.64+0x99] ;  /* 0x0000992402a47981 */ /* 0x000e64000c1e1100 */
[----:B-1----:R-:W-:-:S05]  /*5010*/  PRMT R11, R164, 0x8880, RZ ;  /* 0x00008880a40b7816 */ /* 0x002fca00000000ff */
[----:B------:R-:W-:-:S07]  /*5020*/  IMAD R10, R11, R152, RZ ;  /* 0x000000980b0a7224 */ /* 0x000fce00078e02ff */
.L_x_194:
[----:B------:R-:W-:Y:S05]  /*5030*/  BSYNC B1 ;  /* 0x0000000000017941 */ /* 0x000fea0003800000 */
.L_x_193:
        /* <DEDUP_REMOVED lines=11> */
.L_x_196:
[----:B------:R-:W-:Y:S05]  /*50f0*/  BSYNC B1 ;  /* 0x0000000000017941 */ /* 0x000fea0003800000 */
.L_x_195:
[----:B-1----:R-:W-:Y:S01]  /*5100*/  @!P4 IMAD R11, R102, R153, R10 ;  /* 0x00000099660bc224 */ /* 0x002fe200078e020a */
[----:B------:R-:W-:Y:S04]  /*5110*/  BSSY B1, `(.L_x_197) ;  /* 0x0000006000017945 */ /* 0x000fe80003800000 */
[----:B------:R1:W-:Y:S01]  /*5120*/  @!P4 STG.E.U8 desc[UR36][R6.64+0x98], R11 ;  /* 0x0000980b0600c986 */ /* 0x0003e2000c101124 */
[----:B------:R-:W-:Y:S05]  /*5130*/  @P3 BRA `(.L_x_198) ;  /* 0x00000000000c3947 */ /* 0x000fea0003800000 */
[----:B------:R-:W1:Y:S02]  /*5140*/  LDG.E.U8 R164, desc[UR36][R8.64+0x99] ;  /* 0x0000992408a47981 */ /* 0x000e64000c1e1100 */
[----:B-1----:R-:W-:-:S05]  /*5150*/  PRMT R11, R164, 0x8880, RZ ;  /* 0x00008880a40b7816 */ /* 0x002fca00000000ff */
[----:B------:R-:W-:-:S07]  /*5160*/  IMAD R10, R11, R152, RZ ;  /* 0x000000980b0a7224 */ /* 0x000fce00078e02ff */
.L_x_198:
[----:B------:R-:W-:Y:S05]  /*5170*/  BSYNC B1 ;  /* 0x0000000000017941 */ /* 0x000fea0003800000 */
.L_x_197:
[----:B------:R-:W-:Y:S01]  /*5180*/  @!P3 IMAD R103, R103, R153, R10 ;  /* 0x000000996767b224 */ /* 0x000fe200078e020a */
[----:B------:R-:W-:Y:S04]  /*5190*/  BSSY B1, `(.L_x_199) ;  /* 0x0000006000017945 */ /* 0x000fe80003800000 */
[----:B------:R0:W-:Y:S01]  /*51a0*/  @!P3 STG.E.U8 desc[UR36][R6.64+0x99], R103 ;  /* 0x000099670600b986 */ /* 0x0001e2000c101124 */
[----:B------:R-:W-:Y:S05]  /*51b0*/  @P5 BRA `(.L_x_200) ;  /* 0x00000000000c5947 */ /* 0x000fea0003800000 */
[----:B------:R-:W1:Y:S02]  /*51c0*/  LDG.E.U8 R164, desc[UR36][R2.64+0xa0] ;  /* 0x0000a02402a47981 */ /* 0x000e64000c1e1100 */
[----:B-1----:R-:W-:-:S05]  /*51d0*/  PRMT R11, R164, 0x8880, RZ ;  /* 0x00008880a40b7816 */ /* 0x002fca00000000ff */
[----:B------:R-:W-:-:S07]  /*51e0*/  IMAD R10, R11, R152, RZ ;  /* 0x000000980b0a7224 */ /* 0x000fce00078e02ff */
.L_x_200:
[----:B------:R-:W-:Y:S05]  /*51f0*/  BSYNC B1 ;  /* 0x0000000000017941 */ /* 0x000fea0003800000 */
.L_x_199:
[----:B-1----:R-:W-:Y:S01]  /*5200*/  @!P5 IMAD R11, R104, R153, R10 ;  /* 0x00000099680bd224 */ /* 0x002fe200078e020a */
[----:B------:R-:W-:Y:S04]  /*5210*/  BSSY B1, `(.L_x_201) ;  /* 0x0000006000017945 */ /* 0x000fe80003800000 */
[----:B------:R1:W-:Y:S01]  /*5220*/  @!P5 STG.E.U8 desc[UR36][R4.64+0xa0], R11 ;  /* 0x0000a00b0400d986 */ /* 0x0003e2000c101124 */
[----:B------:R-:W-:Y:S05]  /*5230*/  @P2 BRA `(.L_x_202) ;  /* 0x00000000000c2947 */ /* 0x000fea0003800000 */
[----:B------:R-:W1:Y:S02]  /*5240*/  LDG.E.U8 R164, desc[UR36][R2.64+0xa1] ;  /* 0x0000a12402a47981 */ /* 0x000e64000c1e1100 */
[----:B-1----:R-:W-:-:S05]  /*5250*/  PRMT R11, R164, 0x8880, RZ ;  /* 0x00008880a40b7816 */ /* 0x002fca00000000ff */
[----:B------:R-:W-:-:S07]  /*5260*/  IMAD R10, R11, R152, RZ ;  /* 0x000000980b0a7224 */ /* 0x000fce00078e02ff */
.L_x_202:
[----:B------:R-:W-:Y:S05]  /*5270*/  BSYNC B1 ;  /* 0x0000000000017941 */ /* 0x000fea0003800000 */
.L_x_201:
        /* <DEDUP_REMOVED lines=11> */
.L_x_204:
[----:B------:R-:W-:Y:S05]  /*5330*/  BSYNC B1 ;  /* 0x0000000000017941 */ /* 0x000fea0003800000 */
.L_x_203:
[----:B-1----:R-:W-:Y:S01]  /*5340*/  @!P4 IMAD R11, R106, R153, R10 ;  /* 0x000000996a0bc224 */ /* 0x002fe200078e020a */
[----:B------:R-:W-:Y:S04]  /*5350*/  BSSY B1, `(.L_x_205) ;  /* 0x0000006000017945 */ /* 0x000fe80003800000 */
[----:B------:R1:W-:Y:S01]  /*5360*/  @!P4 STG.E.U8 desc[UR36][R6.64+0xa0], R11 ;  /* 0x0000a00b0600c986 */ /* 0x0003e2000c101124 */
[----:B------:R-:W-:Y:S05]  /*5370*/  @P3 BRA `(.L_x_206) ;  /* 0x00000000000c3947 */ /* 0x000fea0003800000 */
[----:B------:R-:W1:Y:S02]  /*5380*/  LDG.E.U8 R164, desc[UR36][R8.64+0xa1] ;  /* 0x0000a12408a47981 */ /* 0x000e64000c1e1100 */
[----:B-1----:R-:W-:-:S05]  /*5390*/  PRMT R11, R164, 0x8880, RZ ;  /* 0x00008880a40b7816 */ /* 0x002fca00000000ff */
[----:B------:R-:W-:-:S07]  /*53a0*/  IMAD R10, R11, R152, RZ ;  /* 0x000000980b0a7224 */ /* 0x000fce00078e02ff */
.L_x_206:
[----:B------:R-:W-:Y:S05]  /*53b0*/  BSYNC B1 ;  /* 0x0000000000017941 */ /* 0x000fea0003800000 */
.L_x_205:
[----:B------:R-:W-:Y:S01]  /*53c0*/  @!P3 IMAD R107, R107, R153, R10 ;  /* 0x000000996b6bb224 */ /* 0x000fe200078e020a */
[----:B------:R-:W-:Y:S04]  /*53d0*/  BSSY B1, `(.L_x_207) ;  /* 0x0000006000017945 */ /* 0x000fe80003800000 */
[----:B------:R0:W-:Y:S01]  /*53e0*/  @!P3 STG.E.U8 desc[UR36][R6.64+0xa1], R107 ;  /* 0x0000a16b0600b986 */ /* 0x0001e2000c101124 */
[----:B------:R-:W-:Y:S05]  /*53f0*/  @P5 BRA `(.L_x_208) ;  /* 0x00000000000c5947 */ /* 0x000fea0003800000 */
[----:B------:R-:W1:Y:S02]  /*5400*/  LDG.E.U8 R164, desc[UR36][R2.64+0xa8] ;  /* 0x0000a82402a47981 */ /* 0x000e64000c1e1100 */
[----:B-1----:R-:W-:-:S05]  /*5410*/  PRMT R11, R164, 0x8880, RZ ;  /* 0x00008880a40b7816 */ /* 0x002fca00000000ff */
[----:B------:R-:W-:-:S07]  /*5420*/  IMAD R10, R11, R152, RZ ;  /* 0x000000980b0a7224 */ /* 0x000fce00078e02ff */
.L_x_208:
[----:B------:R-:W-:Y:S05]  /*5430*/  BSYNC B1 ;  /* 0x0000000000017941 */ /* 0x000fea0003800000 */
.L_x_207:
[----:B-1----:R-:W-:Y:S01]  /*5440*/  @!P5 IMAD R11, R108, R153, R10 ;  /* 0x000000996c0bd224 */ /* 0x002fe200078e020a */
[----:B------:R-:W-:Y:S04]  /*5450*/  BSSY B1, `(.L_x_209) ;  /* 0x0000006000017945 */ /* 0x000fe80003800000 */
[----:B------:R1:W-:Y:S01]  /*5460*/  @!P5 STG.E.U8 desc[UR36][R4.64+0xa8], R11 ;  /* 0x0000a80b0400d986 */ /* 0x0003e2000c101124 */
[----:B------:R-:W-:Y:S05]  /*5470*/  @P2 BRA `(.L_x_210) ;  /* 0x00000000000c2947 */ /* 0x000fea0003800000 */
[----:B------:R-:W1:Y:S02]  /*5480*/  LDG.E.U8 R164, desc[UR36][R2.64+0xa9] ;  /* 0x0000a92402a47981 */ /* 0x000e64000c1e1100 */
[----:B-1----:R-:W-:-:S05]  /*5490*/  PRMT R11, R164, 0x8880, RZ ;  /* 0x00008880a40b7816 */ /* 0x002fca00000000ff */
[----:B------:R-:W-:-:S07]  /*54a0*/  IMAD R10, R11, R152, RZ ;  /* 0x000000980b0a7224 */ /* 0x000fce00078e02ff */
.L_x_210:
[----:B------:R-:W-:Y:S05]  /*54b0*/  BSYNC B1 ;  /* 0x0000000000017941 */ /* 0x000fea0003800000 */
.L_x_209:
        /* <DEDUP_REMOVED lines=11> */
.L_x_212:
[----:B------:R-:W-:Y:S05]  /*5570*/  BSYNC B1 ;  /* 0x0000000000017941 */ /* 0x000fea0003800000 */
.L_x_211:
[----:B-1----:R-:W-:Y:S01]  /*5580*/  @!P4 IMAD R11, R110, R153, R10 ;  /* 0x000000996e0bc224 */ /* 0x002fe200078e020a */
[----:B------:R-:W-:Y:S04]  /*5590*/  BSSY B1, `(.L_x_213) ;  /* 0x0000006000017945 */ /* 0x000fe80003800000 */
[----:B------:R1:W-:Y:S01]  /*55a0*/  @!P4 STG.E.U8 desc[UR36][R6.64+0xa8], R11 ;  /* 0x0000a80b0600c986 */ /* 0x0003e2000c101124 */
[----:B------:R-:W-:Y:S05]  /*55b0*/  @P3 BRA `(.L_x_214) ;  /* 0x00000000000c3947 */ /* 0x000fea0003800000 */
[----:B------:R-:W1:Y:S02]  /*55c0*/  LDG.E.U8 R164, desc[UR36][R8.64+0xa9] ;  /* 0x0000a92408a47981 */ /* 0x000e64000c1e1100 */
[----:B-1----:R-:W-:-:S05]  /*55d0*/  PRMT R11, R164, 0x8880, RZ ;  /* 0x00008880a40b7816 */ /* 0x002fca00000000ff */
[----:B------:R-:W-:-:S07]  /*55e0*/  IMAD R10, R11, R152, RZ ;  /* 0x000000980b0a7224 */ /* 0x000fce00078e02ff */
.L_x_214:
[----:B------:R-:W-:Y:S05]  /*55f0*/  BSYNC B1 ;  /* 0x0000000000017941 */ /* 0x000fea0003800000 */
.L_x_213:
[----:B------:R-:W-:Y:S01]  /*5600*/  @!P3 IMAD R111, R111, R153, R10 ;  /* 0x000000996f6fb224 */ /* 0x000fe200078e020a */
[----:B------:R-:W-:Y:S04]  /*5610*/  BSSY B1, `(.L_x_215) ;  /* 0x0000006000017945 */ /* 0x000fe80003800000 */
[----:B------:R0:W-:Y:S01]  /*5620*/  @!P3 STG.E.U8 desc[UR36][R6.64+0xa9], R111 ;  /* 0x0000a96f0600b986 */ /* 0x0001e2000c101124 */
[----:B------:R-:W-:Y:S05]  /*5630*/  @P5 BRA `(.L_x_216) ;  /* 0x00000000000c5947 */ /* 0x000fea0003800000 */
[----:B------:R-:W1:Y:S02]  /*5640*/  LDG.E.U8 R164, desc[UR36][R2.64+0xb0] ;  /* 0x0000b02402a47981 */ /* 0x000e64000c1e1100 */
[----:B-1----:R-:W-:-:S05]  /*5650*/  PRMT R11, R164, 0x8880, RZ ;  /* 0x00008880a40b7816 */ /* 0x002fca00000000ff */
[----:B------:R-:W-:-:S07]  /*5660*/  IMAD R10, R11, R152, RZ ;  /* 0x000000980b0a7224 */ /* 0x000fce00078e02ff */
.L_x_216:
[----:B------:R-:W-:Y:S05]  /*5670*/  BSYNC B1 ;  /* 0x0000000000017941 */ /* 0x000fea0003800000 */
.L_x_215:
[----:B-1----:R-:W-:Y:S01]  /*5680*/  @!P5 IMAD R11, R112, R153, R10 ;  /* 0x00000099700bd224 */ /* 0x002fe200078e020a */
[----:B------:R-:W-:Y:S04]  /*5690*/  BSSY B1, `(.L_x_217) ;  /* 0x0000006000017945 */ /* 0x000fe80003800000 */
[----:B------:R1:W-:Y:S01]  /*56a0*/  @!P5 STG.E.U8 desc[UR36][R4.64+0xb0], R11 ;  /* 0x0000b00b0400d986 */ /* 0x0003e2000c101124 */
[----:B------:R-:W-:Y:S05]  /*56b0*/  @P2 BRA `(.L_x_218) ;  /* 0x00000000000c2947 */ /* 0x000fea0003800000 */
[----:B------:R-:W1:Y:S02]  /*56c0*/  LDG.E.U8 R164, desc[UR36][R2.64+0xb1] ;  /* 0x0000b12402a47981 */ /* 0x000e64000c1e1100 */
[----:B-1----:R-:W-:-:S05]  /*56d0*/  PRMT R11, R164, 0x8880, RZ ;  /* 0x00008880a40b7816 */ /* 0x002fca00000000ff */
[----:B------:R-:W-:-:S07]  /*56e0*/  IMAD R10, R11, R152, RZ ;  /* 0x000000980b0a7224 */ /* 0x000fce00078e02ff */
.L_x_218:
[----:B------:R-:W-:Y:S05]  /*56f0*/  BSYNC B1 ;  /* 0x0000000000017941 */ /* 0x000fea0003800000 */
.L_x_217:
        /* <DEDUP_REMOVED lines=11> */
.L_x_220:
[----:B------:R-:W-:Y:S05]  /*57b0*/  BSYNC B1 ;  /* 0x0000000000017941 */ /* 0x000fea0003800000 */
.L_x_219:
[----:B-1----:R-:W-:Y:S01]  /*57c0*/  @!P4 IMAD R11, R114, R153, R10 ;  /* 0x00000099720bc224 */ /* 0x002fe200078e020a */
[----:B------:R-:W-:Y:S04]  /*57d0*/  BSSY B1, `(.L_x_221) ;  /* 0x0000006000017945 */ /* 0x000fe80003800000 */
[----:B------:R1:W-:Y:S01]  /*57e0*/  @!P4 STG.E.U8 desc[UR36][R6.64+0xb0], R11 ;  /* 0x0000b00b0600c986 */ /* 0x0003e2000c101124 */
[----:B------:R-:W-:Y:S05]  /*57f0*/  @P3 BRA `(.L_x_222) ;  /* 0x00000000000c3947 */ /* 0x000fea0003800000 */
[----:B------:R-:W1:Y:S02]  /*5800*/  LDG.E.U8 R164, desc[UR36][R8.64+0xb1] ;  /* 0x0000b12408a47981 */ /* 0x000e64000c1e1100 */
[----:B-1----:R-:W-:-:S05]  /*5810*/  PRMT R11, R164, 0x8880, RZ ;  /* 0x00008880a40b7816 */ /* 0x002fca00000000ff */
[----:B------:R-:W-:-:S07]  /*5820*/  IMAD R10, R11, R152, RZ ;  /* 0x000000980b0a7224 */ /* 0x000fce00078e02ff */
.L_x_222:
[----:B------:R-:W-:Y:S05]  /*5830*/  BSYNC B1 ;  /* 0x0000000000017941 */ /* 0x000fea0003800000 */
.L_x_221:
[----:B------:R-:W-:Y:S01]  /*5840*/  @!P3 IMAD R115, R115, R153, R10 ;  /* 0x000000997373b224 */ /* 0x000fe200078e020a */
[----:B------:R-:W-:Y:S04]  /*5850*/  BSSY B1, `(.L_x_223) ;  /* 0x0000006000017945 */ /* 0x000fe80003800000 */
[----:B------:R0:W-:Y:S01]  /*5860*/  @!P3 STG.E.U8 desc[UR36][R6.64+0xb1], R115 ;  /* 0x0000b1730600b986 */ /* 0x0001e2000c101124 */
[----:B------:R-:W-:Y:S05]  /*5870*/  @P5 BRA `(.L_x_224) ;  /* 0x00000000000c5947 */ /* 0x000fea0003800000 */
[----:B------:R-:W1:Y:S02]  /*5880*/  LDG.E.U8 R164, desc[UR36][R2.64+0xb8] ;  /* 0x0000b82402a47981 */ /* 0x000e64000c1e1100 */
[----:B-1----:R-:W-:-:S05]  /*5890*/  PRMT R11, R164, 0x8880, RZ ;  /* 0x00008880a40b7816 */ /* 0x002fca00000000ff */
[----:B------:R-:W-:-:S07]  /*58a0*/  IMAD R10, R11, R152, RZ ;  /* 0x000000980b0a7224 */ /* 0x000fce00078e02ff */
.L_x_224:
[----:B------:R-:W-:Y:S05]  /*58b0*/  BSYNC B1 ;  /* 0x0000000000017941 */ /* 0x000fea0003800000 */
.L_x_223:
[----:B-1----:R-:W-:Y:S01]  /*58c0*/  @!P5 IMAD R11, R116, R153, R10 ;  /* 0x00000099740bd224 */ /* 0x002fe200078e020a */
[----:B------:R-:W-:Y:S04]  /*58d0*/  BSSY B1, `(.L_x_225) ;  /* 0x0000006000017945 */ /* 0x000fe80003800000 */
[----:B------:R1:W-:Y:S01]  /*58e0*/  @!P5 STG.E.U8 desc[UR36][R4.64+0xb8], R11 ;  /* 0x0000b80b0400d986 */ /* 0x0003e2000c101124 */
[----:B------:R-:W-:Y:S05]  /*58f0*/  @P2 BRA `(.L_x_226) ;  /* 0x00000000000c2947 */ /* 0x000fea0003800000 */
[----:B------:R-:W1:Y:S02]  /*5900*/  LDG.E.U8 R164, desc[UR36][R2.64+0xb9] ;  /* 0x0000b92402a47981 */ /* 0x000e64000c1e1100 */
[----:B-1----:R-:W-:-:S05]  /*5910*/  PRMT R11, R164, 0x8880, RZ ;  /* 0x00008880a40b7816 */ /* 0x002fca00000000ff */
[----:B------:R-:W-:-:S07]  /*5920*/  IMAD R10, R11, R152, RZ ;  /* 0x000000980b0a7224 */ /* 0x000fce00078e02ff */
.L_x_226:
[----:B------:R-:W-:Y:S05]  /*5930*/  BSYNC B1 ;  /* 0x0000000000017941 */ /* 0x000fea0003800000 */
.L_x_225:
        /* <DEDUP_REMOVED lines=11> */
.L_x_228:
[----:B------:R-:W-:Y:S05]  /*59f0*/  BSYNC B1 ;  /* 0x0000000000017941 */ /* 0x000fea0003800000 */
.L_x_227:
[----:B-1----:R-:W-:Y:S01]  /*5a00*/  @!P4 IMAD R11, R118, R153, R10 ;  /* 0x00000099760bc224 */ /* 0x002fe200078e020a */
[----:B------:R-:W-:Y:S04]  /*5a10*/  BSSY B1, `(.L_x_229) ;  /* 0x0000006000017945 */ /* 0x000fe80003800000 */
[----:B------:R1:W-:Y:S01]  /*5a20*/  @!P4 STG.E.U8 desc[UR36][R6.64+0xb8], R11 ;  /* 0x0000b80b0600c986 */ /* 0x0003e2000c101124 */
[----:B------:R-:W-:Y:S05]  /*5a30*/  @P3 BRA `(.L_x_230) ;  /* 0x00000000000c3947 */ /* 0x000fea0003800000 */
[----:B------:R-:W1:Y:S02]  /*5a40*/  LDG.E.U8 R164, desc[UR36][R8.64+0xb9] ;  /* 0x0000b92408a47981 */ /* 0x000e64000c1e1100 */
[----:B-1----:R-:W-:-:S05]  /*5a50*/  PRMT R11, R164, 0x8880, RZ ;  /* 0x00008880a40b7816 */ /* 0x002fca00000000ff */
[----:B------:R-:W-:-:S07]  /*5a60*/  IMAD R10, R11, R152, RZ ;  /* 0x000000980b0a7224 */ /* 0x000fce00078e02ff */
.L_x_230:
[----:B------:R-:W-:Y:S05]  /*5a70*/  BSYNC B1 ;  /* 0x0000000000017941 */ /* 0x000fea0003800000 */
.L_x_229:
[----:B------:R-:W-:Y:S01]  /*5a80*/  @!P3 IMAD R119, R119, R153, R10 ;  /* 0x000000997777b224 */ /* 0x000fe200078e020a */
[----:B------:R-:W-:Y:S04]  /*5a90*/  BSSY B1, `(.L_x_231) ;  /* 0x0000006000017945 */ /* 0x000fe80003800000 */
[----:B------:R0:W-:Y:S01]  /*5aa0*/  @!P3 STG.E.U8 desc[UR36][R6.64+0xb9], R119 ;  /* 0x0000b9770600b986 */ /* 0x0001e2000c101124 */
[----:B------:R-:W-:Y:S05]  /*5ab0*/  @P5 BRA `(.L_x_232) ;  /* 0x00000000000c5947 */ /* 0x000fea0003800000 */
[----:B------:R-:W1:Y:S02]  /*5ac0*/  LDG.E.U8 R164, desc[UR36][R2.64+0xc0] ;  /* 0x0000c02402a47981 */ /* 0x000e64000c1e1100 */
[----:B-1----:R-:W-:-:S05]  /*5ad0*/  PRMT R11, R164, 0x8880, RZ ;  /* 0x00008880a40b7816 */ /* 0x002fca00000000ff */
[----:B------:R-:W-:-:S07]  /*5ae0*/  IMAD R10, R11, R152, RZ ;  /* 0x000000980b0a7224 */ /* 0x000fce00078e02ff */
.L_x_232:
[----:B------:R-:W-:Y:S05]  /*5af0*/  BSYNC B1 ;  /* 0x0000000000017941 */ /* 0x000fea0003800000 */
.L_x_231:
[----:B-1----:R-:W-:Y:S01]  /*5b00*/  @!P5 IMAD R11, R120, R153, R10 ;  /* 0x00000099780bd224 */ /* 0x002fe200078e020a */
[----:B------:R-:W-:Y:S04]  /*5b10*/  BSSY B1, `(.L_x_233) ;  /* 0x0000006000017945 */ /* 0x000fe80003800000 */
[----:B------:R1:W-:Y:S01]  /*5b20*/  @!P5 STG.E.U8 desc[UR36][R4.64+0xc0], R11 ;  /* 0x0000c00b0400d986 */ /* 0x0003e2000c101124 */
[----:B------:R-:W-:Y:S05]  /*5b30*/  @P2 BRA `(.L_x_234) ;  /* 0x00000000000c2947 */ /* 0x000fea0003800000 */
[----:B------:R-:W1:Y:S02]  /*5b40*/  LDG.E.U8 R164, desc[UR36][R2.64+0xc1] ;  /* 0x0000c12402a47981 */ /* 0x000e64000c1e1100 */
[----:B-1----:R-:W-:-:S05]  /*5b50*/  PRMT R11, R164, 0x8880, RZ ;  /* 0x00008880a40b7816 */ /* 0x002fca00000000ff */
[----:B------:R-:W-:-:S07]  /*5b60*/  IMAD R10, R11, R152, RZ ;  /* 0x000000980b0a7224 */ /* 0x000fce00078e02ff */
.L_x_234:
[----:B------:R-:W-:Y:S05]  /*5b70*/  BSYNC B1 ;  /* 0x0000000000017941 */ /* 0x000fea0003800000 */
.L_x_233:
        /* <DEDUP_REMOVED lines=11> */
.L_x_236:
[----:B------:R-:W-:Y:S05]  /*5c30*/  BSYNC B1 ;  /* 0x0000000000017941 */ /* 0x000fea0003800000 */
.L_x_235:
[----:B-1----:R-:W-:Y:S01]  /*5c40*/  @!P4 IMAD R11, R122, R153, R10 ;  /* 0x000000997a0bc224 */ /* 0x002fe200078e020a */
[----:B------:R-:W-:Y:S04]  /*5c50*/  BSSY B1, `(.L_x_237) ;  /* 0x0000006000017945 */ /* 0x000fe80003800000 */
[----:B------:R1:W-:Y:S01]  /*5c60*/  @!P4 STG.E.U8 desc[UR36][R6.64+0xc0], R11 ;  /* 0x0000c00b0600c986 */ /* 0x0003e2000c101124 */
[----:B------:R-:W-:Y:S05]  /*5c70*/  @P3 BRA `(.L_x_238) ;  /* 0x00000000000c3947 */ /* 0x000fea0003800000 */
[----:B------:R-:W1:Y:S02]  /*5c80*/  LDG.E.U8 R164, desc[UR36][R8.64+0xc1] ;  /* 0x0000c12408a47981 */ /* 0x000e64000c1e1100 */
[----:B-1----:R-:W-:-:S05]  /*5c90*/  PRMT R11, R164, 0x8880, RZ ;  /* 0x00008880a40b7816 */ /* 0x002fca00000000ff */
[----:B------:R-:W-:-:S07]  /*5ca0*/  IMAD R10, R11, R152, RZ ;  /* 0x000000980b0a7224 */ /* 0x000fce00078e02ff */
.L_x_238:
[----:B------:R-:W-:Y:S05]  /*5cb0*/  BSYNC B1 ;  /* 0x0000000000017941 */ /* 0x000fea0003800000 */
.L_x_237:
[----:B------:R-:W-:Y:S01]  /*5cc0*/  @!P3 IMAD R123, R123, R153, R10 ;  /* 0x000000997b7bb224 */ /* 0x000fe200078e020a */
[----:B------:R-:W-:Y:S04]  /*5cd0*/  BSSY B1, `(.L_x_239) ;  /* 0x0000006000017945 */ /* 0x000fe80003800000 */
[----:B------:R0:W-:Y:S01]  /*5ce0*/  @!P3 STG.E.U8 desc[UR36][R6.64+0xc1], R123 ;  /* 0x0000c17b0600b986 */ /* 0x0001e2000c101124 */
[----:B------:R-:W-:Y:S05]  /*5cf0*/  @P5 BRA `(.L_x_240) ;  /* 0x00000000000c5947 */ /* 0x000fea0003800000 */
[----:B------:R-:W1:Y:S02]  /*5d00*/  LDG.E.U8 R164, desc[UR36][R2.64+0xc8] ;  /* 0x0000c82402a47981 */ /* 0x000e64000c1e1100 */
[----:B-1----:R-:W-:-:S05]  /*5d10*/  PRMT R11, R164, 0x8880, RZ ;  /* 0x00008880a40b7816 */ /* 0x002fca00000000ff */
[----:B------:R-:W-:-:S07]  /*5d20*/  IMAD R10, R11, R152, RZ ;  /* 0x000000980b0a7224 */ /* 0x000fce00078e02ff */
.L_x_240:
[----:B------:R-:W-:Y:S05]  /*5d30*/  BSYNC B1 ;  /* 0x0000000000017941 */ /* 0x000fea0003800000 */
.L_x_239:
[----:B-1----:R-:W-:Y:S01]  /*5d40*/  @!P5 IMAD R11, R124, R153, R10 ;  /* 0x000000997c0bd224 */ /* 0x002fe200078e020a */
[----:B------:R-:W-:Y:S04]  /*5d50*/  BSSY B1, `(.L_x_241) ;  /* 0x0000006000017945 */ /* 0x000fe80003800000 */
[----:B------:R1:W-:Y:S01]  /*5d60*/  @!P5 STG.E.U8 desc[UR36][R4.64+0xc8], R11 ;  /* 0x0000c80b0400d986 */ /* 0x0003e2000c101124 */
[----:B------:R-:W-:Y:S05]  /*5d70*/  @P2 BRA `(.L_x_242) ;  /* 0x00000000000c2947 */ /* 0x000fea0003800000 */
[----:B------:R-:W1:Y:S02]  /*5d80*/  LDG.E.U8 R164, desc[UR36][R2.64+0xc9] ;  /* 0x0000c92402a47981 */ /* 0x000e64000c1e1100 */
[----:B-1----:R-:W-:-:S05]  /*5d90*/  PRMT R11, R164, 0x8880, RZ ;  /* 0x00008880a40b7816 */ /* 0x002fca00000000ff */
[----:B------:R-:W-:-:S07]  /*5da0*/  IMAD R10, R11, R152, RZ ;  /* 0x000000980b0a7224 */ /* 0x000fce00078e02ff */
.L_x_242:
[----:B------:R-:W-:Y:S05]  /*5db0*/  BSYNC B1 ;  /* 0x0000000000017941 */ /* 0x000fea0003800000 */
.L_x_241:
        /* <DEDUP_REMOVED lines=11> */
.L_x_244:
[----:B------:R-:W-:Y:S05]  /*5e70*/  BSYNC B1 ;  /* 0x0000000000017941 */ /* 0x000fea0003800000 */
.L_x_243:
[----:B-1----:R-:W-:Y:S01]  /*5e80*/  @!P4 IMAD R11, R126, R153, R10 ;  /* 0x000000997e0bc224 */ /* 0x002fe200078e020a */
[----:B------:R-:W-:Y:S04]  /*5e90*/  BSSY B1, `(.L_x_245) ;  /* 0x0000006000017945 */ /* 0x000fe80003800000 */
[----:B------:R1:W-:Y:S01]  /*5ea0*/  @!P4 STG.E.U8 desc[UR36][R6.64+0xc8], R11 ;  /* 0x0000c80b0600c986 */ /* 0x0003e2000c101124 */
[----:B------:R-:W-:Y:S05]  /*5eb0*/  @P3 BRA `(.L_x_246) ;  /* 0x00000000000c3947 */ /* 0x000fea0003800000 */
[----:B------:R-:W1:Y:S02]  /*5ec0*/  LDG.E.U8 R164, desc[UR36][R8.64+0xc9] ;  /* 0x0000c92408a47981 */ /* 0x000e64000c1e1100 */
[----:B-1----:R-:W-:-:S05]  /*5ed0*/  PRMT R11, R164, 0x8880, RZ ;  /* 0x00008880a40b7816 */ /* 0x002fca00000000ff */
[----:B------:R-:W-:-:S07]  /*5ee0*/  IMAD R10, R11, R152, RZ ;  /* 0x000000980b0a7224 */ /* 0x000fce00078e02ff */
.L_x_246:
[----:B------:R-:W-:Y:S05]  /*5ef0*/  BSYNC B1 ;  /* 0x0000000000017941 */ /* 0x000fea0003800000 */
.L_x_245:
[----:B------:R-:W-:Y:S01]  /*5f00*/  @!P3 IMAD R127, R127, R153, R10 ;  /* 0x000000997f7fb224 */ /* 0x000fe200078e020a */
[----:B------:R-:W-:Y:S04]  /*5f10*/  BSSY B1, `(.L_x_247) ;  /* 0x0000006000017945 */ /* 0x000fe80003800000 */
[----:B------:R0:W-:Y:S01]  /*5f20*/  @!P3 STG.E.U8 desc[UR36][R6.64+0xc9], R127 ;  /* 0x0000c97f0600b986 */ /* 0x0001e2000c101124 */
[----:B------:R-:W-:Y:S05]  /*5f30*/  @P5 BRA `(.L_x_248) ;  /* 0x00000000000c5947 */ /* 0x000fea0003800000 */
[----:B------:R-:W1:Y:S02]  /*5f40*/  LDG.E.U8 R164, desc[UR36][R2.64+0xd0] ;  /* 0x0000d02402a47981 */ /* 0x000e64000c1e1100 */
[----:B-1----:R-:W-:-:S05]  /*5f50*/  PRMT R11, R164, 0x8880, RZ ;  /* 0x00008880a40b7816 */ /* 0x002fca00000000ff */
[----:B------:R-:W-:-:S07]  /*5f60*/  IMAD R10, R11, R152, RZ ;  /* 0x000000980b0a7224 */ /* 0x000fce00078e02ff */
.L_x_248:
[----:B------:R-:W-:Y:S05]  /*5f70*/  BSYNC B1 ;  /* 0x0000000000017941 */ /* 0x000fea0003800000 */
.L_x_247:
[----:B-1----:R-:W-:Y:S01]  /*5f80*/  @!P5 IMAD R11, R128, R153, R10 ;  /* 0x00000099800bd224 */ /* 0x002fe200078e020a */
[----:B------:R-:W-:Y:S04]  /*5f90*/  BSSY B1, `(.L_x_249) ;  /* 0x0000006000017945 */ /* 0x000fe80003800000 */
[----:B------:R1:W-:Y:S01]  /*5fa0*/  @!P5 STG.E.U8 desc[UR36][R4.64+0xd0], R11 ;  /* 0x0000d00b0400d986 */ /* 0x0003e2000c101124 */
[----:B------:R-:W-:Y:S05]  /*5fb0*/  @P2 BRA `(.L_x_250) ;  /* 0x00000000000c2947 */ /* 0x000fea0003800000 */
[----:B------:R-:W1:Y:S02]  /*5fc0*/  LDG.E.U8 R164, desc[UR36][R2.64+0xd1] ;  /* 0x0000d12402a47981 */ /* 0x000e64000c1e1100 */
[----:B-1----:R-:W-:-:S05]  /*5fd0*/  PRMT R11, R164, 0x8880, RZ ;  /* 0x00008880a40b7816 */ /* 0x002fca00000000ff */
[----:B------:R-:W-:-:S07]  /*5fe0*/  IMAD R10, R11, R152, RZ ;  /* 0x000000980b0a7224 */ /* 0x000fce00078e02ff */
.L_x_250:
[----:B------:R-:W-:Y:S05]  /*5ff0*/  BSYNC B1 ;  /* 0x0000000000017941 */ /* 0x000fea0003800000 */
.L_x_249:
        /* <DEDUP_REMOVED lines=11> */
.L_x_252:
[----:B------:R-:W-:Y:S05]  /*60b0*/  BSYNC B1 ;  /* 0x0000000000017941 */ /* 0x000fea0003800000 */
.L_x_251:
[----:B-1----:R-:W-:Y:S01]  /*60c0*/  @!P4 IMAD R11, R130, R153, R10 ;  /* 0x00000099820bc224 */ /* 0x002fe200078e020a */
[----:B------:R-:W-:Y:S04]  /*60d0*/  BSSY B1, `(.L_x_253) ;  /* 0x0000006000017945 */ /* 0x000fe80003800000 */
[----:B------:R1:W-:Y:S01]  /*60e0*/  @!P4 STG.E.U8 desc[UR36][R6.64+0xd0], R11 ;  /* 0x0000d00b0600c986 */ /* 0x0003e2000c101124 */
[----:B------:R-:W-:Y:S05]  /*60f0*/  @P3 BRA `(.L_x_254) ;  /* 0x00000000000c3947 */ /* 0x000fea0003800000 */
[----:B------:R-:W1:Y:S02]  /*6100*/  LDG.E.U8 R164, desc[UR36][R8.64+0xd1] ;  /* 0x0000d12408a47981 */ /* 0x000e64000c1e1100 */
[----:B-1----:R-:W-:-:S05]  /*6110*/  PRMT R11, R164, 0x8880, RZ ;  /* 0x00008880a40b7816 */ /* 0x002fca00000000ff */
[----:B------:R-:W-:-:S07]  /*6120*/  IMAD R10, R11, R152, RZ ;  /* 0x000000980b0a7224 */ /* 0x000fce00078e02ff */
.L_x_254:
[----:B------:R-:W-:Y:S05]  /*6130*/  BSYNC B1 ;  /* 0x0000000000017941 */ /* 0x000fea0003800000 */
.L_x_253:
[----:B------:R-:W-:Y:S01]  /*6140*/  @!P3 IMAD R131, R131, R153, R10 ;  /* 0x000000998383b224 */ /* 0x000fe200078e020a */
[----:B------:R-:W-:Y:S04]  /*6150*/  BSSY B1, `(.L_x_255) ;  /* 0x0000006000017945 */ /* 0x000fe80003800000 */
[----:B------:R0:W-:Y:S01]  /*6160*/  @!P3 STG.E.U8 desc[UR36][R6.64+0xd1], R131 ;  /* 0x0000d1830600b986 */ /* 0x0001e2000c101124 */
[----:B------:R-:W-:Y:S05]  /*6170*/  @P5 BRA `(.L_x_256) ;  /* 0x00000000000c5947 */ /* 0x000fea0003800000 */
[----:B------:R-:W1:Y:S02]  /*6180*/  LDG.E.U8 R164, desc[UR36][R2.64+0xd8] ;  /* 0x0000d82402a47981 */ /* 0x000e64000c1e1100 */
[----:B-1----:R-:W-:-:S05]  /*6190*/  PRMT R11, R164, 0x8880, RZ ;  /* 0x00008880a40b7816 */ /* 0x002fca00000000ff */
[----:B------:R-:W-:-:S07]  /*61a0*/  IMAD R10, R11, R152, RZ ;  /* 0x000000980b0a7224 */ /* 0x000fce00078e02ff */
.L_x_256:
[----:B------:R-:W-:Y:S05]  /*61b0*/  BSYNC B1 ;  /* 0x0000000000017941 */ /* 0x000fea0003800000 */
.L_x_255:
[----:B-1----:R-:W-:Y:S01]  /*61c0*/  @!P5 IMAD R11, R132, R153, R10 ;  /* 0x00000099840bd224 */ /* 0x002fe200078e020a */
[----:B------:R-:W-:Y:S04]  /*61d0*/  BSSY B1, `(.L_x_257) ;  /* 0x0000006000017945 */ /* 0x000fe80003800000 */
[----:B------:R1:W-:Y:S01]  /*61e0*/  @!P5 STG.E.U8 desc[UR36][R4.64+0xd8], R11 ;  /* 0x0000d80b0400d986 */ /* 0x0003e2000c101124 */
[----:B------:R-:W-:Y:S05]  /*61f0*/  @P2 BRA `(.L_x_258) ;  /* 0x00000000000c2947 */ /* 0x000fea0003800000 */
[----:B------:R-:W1:Y:S02]  /*6200*/  LDG.E.U8 R164, desc[UR36][R2.64+0xd9] ;  /* 0x0000d92402a47981 */ /* 0x000e64000c1e1100 */
[----:B-1----:R-:W-:-:S05]  /*6210*/  PRMT R11, R164, 0x8880, RZ ;  /* 0x00008880a40b7816 */ /* 0x002fca00000000ff */
[----:B------:R-:W-:-:S07]  /*6220*/  IMAD R10, R11, R152, RZ ;  /* 0x000000980b0a7224 */ /* 0x000fce00078e02ff */
.L_x_258:
[----:B------:R-:W-:Y:S05]  /*6230*/  BSYNC B1 ;  /* 0x0000000000017941 */ /* 0x000fea0003800000 */
.L_x_257:
        /* <DEDUP_REMOVED lines=11> */
.L_x_260:
[----:B------:R-:W-:Y:S05]  /*62f0*/  BSYNC B1 ;  /* 0x0000000000017941 */ /* 0x000fea0003800000 */
.L_x_259:
[----:B-1----:R-:W-:Y:S01]  /*6300*/  @!P4 IMAD R11, R134, R153, R10 ;  /* 0x00000099860bc224 */ /* 0x002fe200078e020a */
[----:B------:R-:W-:Y:S04]  /*6310*/  BSSY B1, `(.L_x_261) ;  /* 0x0000006000017945 */ /* 0x000fe80003800000 */
[----:B------:R1:W-:Y:S01]  /*6320*/  @!P4 STG.E.U8 desc[UR36][R6.64+0xd8], R11 ;  /* 0x0000d80b0600c986 */ /* 0x0003e2000c101124 */
[----:B------:R-:W-:Y:S05]  /*6330*/  @P3 BRA `(.L_x_262) ;  /* 0x00000000000c3947 */ /* 0x000fea0003800000 */
[----:B------:R-:W1:Y:S02]  /*6340*/  LDG.E.U8 R164, desc[UR36][R8.64+0xd9] ;  /* 0x0000d92408a47981 */ /* 0x000e64000c1e1100 */
[----:B-1----:R-:W-:-:S05]  /*6350*/  PRMT R11, R164, 0x8880, RZ ;  /* 0x00008880a40b7816 */ /* 0x002fca00000000ff */
[----:B------:R-:W-:-:S07]  /*6360*/  IMAD R10, R11, R152, RZ ;  /* 0x000000980b0a7224 */ /* 0x000fce00078e02ff */
.L_x_262:
[----:B------:R-:W-:Y:S05]  /*6370*/  BSYNC B1 ;  /* 0x0000000000017941 */ /* 0x000fea0003800000 */
.L_x_261:
[----:B------:R-:W-:Y:S01]  /*6380*/  @!P3 IMAD R135, R135, R153, R10 ;  /* 0x000000998787b224 */ /* 0x000fe200078e020a */
[----:B------:R-:W-:Y:S04]  /*6390*/  BSSY B1, `(.L_x_263) ;  /* 0x0000006000017945 */ /* 0x000fe80003800000 */
[----:B------:R0:W-:Y:S01]  /*63a0*/  @!P3 STG.E.U8 desc[UR36][R6.64+0xd9], R135 ;  /* 0x0000d9870600b986 */ /* 0x0001e2000c101124 */
[----:B------:R-:W-:Y:S05]  /*63b0*/  @P5 BRA `(.L_x_264) ;  /* 0x00000000000c5947 */ /* 0x000fea0003800000 */
[----:B------:R-:W1:Y:S02]  /*63c0*/  LDG.E.U8 R164, desc[UR36][R2.64+0xe0] ;  /* 0x0000e02402a47981 */ /* 0x000e64000c1e1100 */
[----:B-1----:R-:W-:-:S05]  /*63d0*/  PRMT R11, R164, 0x8880, RZ ;  /* 0x00008880a40b7816 */ /* 0x002fca00000000ff */
[----:B------:R-:W-:-:S07]  /*63e0*/  IMAD R10, R11, R152, RZ ;  /* 0x000000980b0a7224 */ /* 0x000fce00078e02ff */
.L_x_264:
[----:B------:R-:W-:Y:S05]  /*63f0*/  BSYNC B1 ;  /* 0x0000000000017941 */ /* 0x000fea0003800000 */
.L_x_263:
[----:B-1----:R-:W-:Y:S01]  /*6400*/  @!P5 IMAD R11, R136, R153, R10 ;  /* 0x00000099880bd224 */ /* 0x002fe200078e020a */
[----:B------:R-:W-:Y:S04]  /*6410*/  BSSY B1, `(.L_x_265) ;  /* 0x0000006000017945 */ /* 0x000fe80003800000 */
[----:B------:R1:W-:Y:S01]  /*6420*/  @!P5 STG.E.U8 desc[UR36][R4.64+0xe0], R11 ;  /* 0x0000e00b0400d986 */ /* 0x0003e2000c101124 */
[----:B------:R-:W-:Y:S05]  /*6430*/  @P2 BRA `(.L_x_266) ;  /* 0x00000000000c2947 */ /* 0x000fea0003800000 */
[----:B------:R-:W1:Y:S02]  /*6440*/  LDG.E.U8 R164, desc[UR36][R2.64+0xe1] ;  /* 0x0000e12402a47981 */ /* 0x000e64000c1e1100 */
[----:B-1----:R-:W-:-:S05]  /*6450*/  PRMT R11, R164, 0x8880, RZ ;  /* 0x00008880a40b7816 */ /* 0x002fca00000000ff */
[----:B------:R-:W-:-:S07]  /*6460*/  IMAD R10, R11, R152, RZ ;  /* 0x000000980b0a7224 */ /* 0x000fce00078e02ff */
.L_x_266:
[----:B------:R-:W-:Y:S05]  /*6470*/  BSYNC B1 ;  /* 0x0000000000017941 */ /* 0x000fea0003800000 */
.L_x_265:
        /* <DEDUP_REMOVED lines=11> */
.L_x_268:
[----:B------:R-:W-:Y:S05]  /*6530*/  BSYNC B1 ;  /* 0x0000000000017941 */ /* 0x000fea0003800000 */
.L_x_267:
[----:B-1----:R-:W-:Y:S01]  /*6540*/  @!P4 IMAD R11, R138, R153, R10 ;  /* 0x000000998a0bc224 */ /* 0x002fe200078e020a */
[----:B------:R-:W-:Y:S04]  /*6550*/  BSSY B1, `(.L_x_269) ;  /* 0x0000006000017945 */ /* 0x000fe80003800000 */
[----:B------:R1:W-:Y:S01]  /*6560*/  @!P4 STG.E.U8 desc[UR36][R6.64+0xe0], R11 ;  /* 0x0000e00b0600c986 */ /* 0x0003e2000c101124 */
[----:B------:R-:W-:Y:S05]  /*6570*/  @P3 BRA `(.L_x_270) ;  /* 0x00000000000c3947 */ /* 0x000fea0003800000 */
[----:B------:R-:W1:Y:S02]  /*6580*/  LDG.E.U8 R164, desc[UR36][R8.64+0xe1] ;  /* 0x0000e12408a47981 */ /* 0x000e64000c1e1100 */
[----:B-1----:R-:W-:-:S05]  /*6590*/  PRMT R11, R164, 0x8880, RZ ;  /* 0x00008880a40b7816 */ /* 0x002fca00000000ff */
[----:B------:R-:W-:-:S07]  /*65a0*/  IMAD R10, R11, R152, RZ ;  /* 0x000000980b0a7224 */ /* 0x000fce00078e02ff */
.L_x_270:
[----:B------:R-:W-:Y:S05]  /*65b0*/  BSYNC B1 ;  /* 0x0000000000017941 */ /* 0x000fea0003800000 */
.L_x_269:
[----:B------:R-:W-:Y:S01]  /*65c0*/  @!P3 IMAD R139, R139, R153, R10 ;  /* 0x000000998b8bb224 */ /* 0x000fe200078e020a */
[----:B------:R-:W-:Y:S04]  /*65d0*/  BSSY B1, `(.L_x_271) ;  /* 0x0000006000017945 */ /* 0x000fe80003800000 */
[----:B------:R0:W-:Y:S01]  /*65e0*/  @!P3 STG.E.U8 desc[UR36][R6.64+0xe1], R139 ;  /* 0x0000e18b0600b986 */ /* 0x0001e2000c101124 */
[----:B------:R-:W-:Y:S05]  /*65f0*/  @P5 BRA `(.L_x_272) ;  /* 0x00000000000c5947 */ /* 0x000fea0003800000 */
[----:B------:R-:W1:Y:S02]  /*6600*/  LDG.E.U8 R164, desc[UR36][R2.64+0xe8] ;  /* 0x0000e82402a47981 */ /* 0x000e64000c1e1100 */
[----:B-1----:R-:W-:-:S05]  /*6610*/  PRMT R11, R164, 0x8880, RZ ;  /* 0x00008880a40b7816 */ /* 0x002fca00000000ff */
[----:B------:R-:W-:-:S07]  /*6620*/  IMAD R10, R11, R152, RZ ;  /* 0x000000980b0a7224 */ /* 0x000fce00078e02ff */
.L_x_272:
[----:B------:R-:W-:Y:S05]  /*6630*/  BSYNC B1 ;  /* 0x0000000000017941 */ /* 0x000fea0003800000 */
.L_x_271:
[----:B-1----:R-:W-:Y:S01]  /*6640*/  @!P5 IMAD R11, R140, R153, R10 ;  /* 0x000000998c0bd224 */ /* 0x002fe200078e020a */
[----:B------:R-:W-:Y:S04]  /*6650*/  BSSY B1, `(.L_x_273) ;  /* 0x0000006000017945 */ /* 0x000fe80003800000 */
[----:B------:R1:W-:Y:S01]  /*6660*/  @!P5 STG.E.U8 desc[UR36][R4.64+0xe8], R11 ;  /* 0x0000e80b0400d986 */ /* 0x0003e2000c101124 */
[----:B------:R-:W-:Y:S05]  /*6670*/  @P2 BRA `(.L_x_274) ;  /* 0x00000000000c2947 */ /* 0x000fea0003800000 */
[----:B------:R-:W1:Y:S02]  /*6680*/  LDG.E.U8 R164, desc[UR36][R2.64+0xe9] ;  /* 0x0000e92402a47981 */ /* 0x000e64000c1e1100 */
[----:B-1----:R-:W-:-:S05]  /*6690*/  PRMT R11, R164, 0x8880, RZ ;  /* 0x00008880a40b7816 */ /* 0x002fca00000000ff */
[----:B------:R-:W-:-:S07]  /*66a0*/  IMAD R10, R11, R152, RZ ;  /* 0x000000980b0a7224 */ /* 0x000fce00078e02ff */
.L_x_274:
[----:B------:R-:W-:Y:S05]  /*66b0*/  BSYNC B1 ;  /* 0x0000000000017941 */ /* 0x000fea0003800000 */
.L_x_273:
        /* <DEDUP_REMOVED lines=11> */
.L_x_276:
[----:B------:R-:W-:Y:S05]  /*6770*/  BSYNC B1 ;  /* 0x0000000000017941 */ /* 0x000fea0003800000 */
.L_x_275:
[----:B-1----:R-:W-:Y:S01]  /*6780*/  @!P4 IMAD R11, R142, R153, R10 ;  /* 0x000000998e0bc224 */ /* 0x002fe200078e020a */
[----:B------:R-:W-:Y:S04]  /*6790*/  BSSY B1, `(.L_x_277) ;  /* 0x0000006000017945 */ /* 0x000fe80003800000 */
[----:B------:R1:W-:Y:S01]  /*67a0*/  @!P4 STG.E.U8 desc[UR36][R6.64+0xe8], R11 ;  /* 0x0000e80b0600c986 */ /* 0x0003e2000c101124 */
[----:B------:R-:W-:Y:S05]  /*67b0*/  @P3 BRA `(.L_x_278) ;  /* 0x00000000000c3947 */ /* 0x000fea0003800000 */
[----:B------:R-:W1:Y:S02]  /*67c0*/  LDG.E.U8 R164, desc[UR36][R8.64+0xe9] ;  /* 0x0000e92408a47981 */ /* 0x000e64000c1e1100 */
[----:B-1----:R-:W-:-:S05]  /*67d0*/  PRMT R11, R164, 0x8880, RZ ;  /* 0x00008880a40b7816 */ /* 0x002fca00000000ff */
[----:B------:R-:W-:-:S07]  /*67e0*/  IMAD R10, R11, R152, RZ ;  /* 0x000000980b0a7224 */ /* 0x000fce00078e02ff */
.L_x_278:
[----:B------:R-:W-:Y:S05]  /*67f0*/  BSYNC B1 ;  /* 0x0000000000017941 */ /* 0x000fea0003800000 */
.L_x_277:
[----:B------:R-:W-:Y:S01]  /*6800*/  @!P3 IMAD R143, R143, R153, R10 ;  /* 0x000000998f8fb224 */ /* 0x000fe200078e020a */
[----:B------:R-:W-:Y:S04]  /*6810*/  BSSY B1, `(.L_x_279) ;  /* 0x0000006000017945 */ /* 0x000fe80003800000 */
[----:B------:R0:W-:Y:S01]  /*6820*/  @!P3 STG.E.U8 desc[UR36][R6.64+0xe9], R143 ;  /* 0x0000e98f0600b986 */ /* 0x0001e2000c101124 */
[----:B------:R-:W-:Y:S05]  /*6830*/  @P5 BRA `(.L_x_280) ;  /* 0x00000000000c5947 */ /* 0x000fea0003800000 */
[----:B------:R-:W1:Y:S02]  /*6840*/  LDG.E.U8 R164, desc[UR36][R2.64+0xf0] ;  /* 0x0000f02402a47981 */ /* 0x000e64000c1e1100 */
[----:B-1----:R-:W-:-:S05]  /*6850*/  PRMT R11, R164, 0x8880, RZ ;  /* 0x00008880a40b7816 */ /* 0x002fca00000000ff */
[----:B------:R-:W-:-:S07]  /*6860*/  IMAD R10, R11, R152, RZ ;  /* 0x000000980b0a7224 */ /* 0x000fce00078e02ff */
.L_x_280:
[----:B------:R-:W-:Y:S05]  /*6870*/  BSYNC B1 ;  /* 0x0000000000017941 */ /* 0x000fea0003800000 */
.L_x_279:
[----:B-1----:R-:W-:Y:S01]  /*6880*/  @!P5 IMAD R11, R144, R153, R10 ;  /* 0x00000099900bd224 */ /* 0x002fe200078e020a */
[----:B------:R-:W-:Y:S04]  /*6890*/  BSSY B1, `(.L_x_281) ;  /* 0x0000006000017945 */ /* 0x000fe80003800000 */
[----:B------:R1:W-:Y:S01]  /*68a0*/  @!P5 STG.E.U8 desc[UR36][R4.64+0xf0], R11 ;  /* 0x0000f00b0400d986 */ /* 0x0003e2000c101124 */
[----:B------:R-:W-:Y:S05]  /*68b0*/  @P2 BRA `(.L_x_282) ;  /* 0x00000000000c2947 */ /* 0x000fea0003800000 */
[----:B------:R-:W1:Y:S02]  /*68c0*/  LDG.E.U8 R164, desc[UR36][R2.64+0xf1] ;  /* 0x0000f12402a47981 */ /* 0x000e64000c1e1100 */
[----:B-1----:R-:W-:-:S05]  /*68d0*/  PRMT R11, R164, 0x8880, RZ ;  /* 0x00008880a40b7816 */ /* 0x002fca00000000ff */
[----:B------:R-:W-:-:S07]  /*68e0*/  IMAD R10, R11, R152, RZ ;  /* 0x000000980b0a7224 */ /* 0x000fce00078e02ff */
.L_x_282:
[----:B------:R-:W-:Y:S05]  /*68f0*/  BSYNC B1 ;  /* 0x0000000000017941 */ /* 0x000fea0003800000 */
.L_x_281:
[C---:B------:R-:W-:Y:S01]  /*6900*/  ISETP.LT.OR P4, PT, R0.reuse, 0xf1, !P0 ;  /* 0x000000f10000780c */ /* 0x040fe20004781670 */
[----:B------:R-:W-:Y:S01]  /*6910*/  @!P2 IMAD R145, R145, R153, R10 ;  /* 0x000000999191a224 */ /* 0x000fe200078e020a */
[----:B------:R-:W-:Y:S01]  /*6920*/  BSSY B1, `(.L_x_283) ;  /* 0x000000a000017945 */ /* 0x000fe20003800000 */
[C---:B------:R-:W-:Y:S02]  /*6930*/  ISETP.LT.OR P3, PT, R0.reuse, 0xf2, !P0 ;  /* 0x000000f20000780c */ /* 0x040fe40004761670 */
        /* <DEDUP_REMOVED lines=8> */
.L_x_284:
[----:B------:R-:W-:Y:S05]  /*69c0*/  BSYNC B1 ;  /* 0x0000000000017941 */ /* 0x000fea0003800000 */
.L_x_283:
[----:B-1----:R-:W-:Y:S01]  /*69d0*/  @!P4 IMAD R11, R146, R153, R10 ;  /* 0x00000099920bc224 */ /* 0x002fe200078e020a */
[----:B------:R-:W-:Y:S04]  /*69e0*/  BSSY B1, `(.L_x_285) ;  /* 0x0000006000017945 */ /* 0x000fe80003800000 */
[----:B------:R1:W-:Y:S01]  /*69f0*/  @!P4 STG.E.U8 desc[UR36][R6.64+0xf0], R11 ;  /* 0x0000f00b0600c986 */ /* 0x0003e2000c101124 */
[----:B------:R-:W-:Y:S05]  /*6a00*/  @P3 BRA `(.L_x_286) ;  /* 0x00000000000c3947 */ /* 0x000fea0003800000 */
[----:B------:R-:W1:Y:S02]  /*6a10*/  LDG.E.U8 R164, desc[UR36][R8.64+0xf1] ;  /* 0x0000f12408a47981 */ /* 0x000e64000c1e1100 */
[----:B-1----:R-:W-:-:S05]  /*6a20*/  PRMT R11, R164, 0x8880, RZ ;  /* 0x00008880a40b7816 */ /* 0x002fca00000000ff */
[----:B------:R-:W-:-:S07]  /*6a30*/  IMAD R10, R11, R152, RZ ;  /* 0x000000980b0a7224 */ /* 0x000fce00078e02ff */
.L_x_286:
[----:B------:R-:W-:Y:S05]  /*6a40*/  BSYNC B1 ;  /* 0x0000000000017941 */ /* 0x000fea0003800000 */
.L_x_285:
[----:B------:R-:W-:Y:S01]  /*6a50*/  @!P3 IMAD R147, R147, R153, R10 ;  /* 0x000000999393b224 */ /* 0x000fe200078e020a */
[----:B------:R-:W-:Y:S04]  /*6a60*/  BSSY B1, `(.L_x_287) ;  /* 0x0000006000017945 */ /* 0x000fe80003800000 */
[----:B------:R0:W-:Y:S01]  /*6a70*/  @!P3 STG.E.U8 desc[UR36][R6.64+0xf1], R147 ;  /* 0x0000f1930600b986 */ /* 0x0001e2000c101124 */
[----:B------:R-:W-:Y:S05]  /*6a80*/  @P2 BRA `(.L_x_288) ;  /* 0x00000000000c2947 */ /* 0x000fea0003800000 */
[----:B------:R-:W1:Y:S02]  /*6a90*/  LDG.E.U8 R164, desc[UR36][R2.64+0xf8] ;  /* 0x0000f82402a47981 */ /* 0x000e64000c1e1100 */
[----:B-1----:R-:W-:-:S05]  /*6aa0*/  PRMT R11, R164, 0x8880, RZ ;  /* 0x00008880a40b7816 */ /* 0x002fca00000000ff */
[----:B------:R-:W-:-:S07]  /*6ab0*/  IMAD R10, R11, R152, RZ ;  /* 0x000000980b0a7224 */ /* 0x000fce00078e02ff */
.L_x_288:
[----:B------:R-:W-:Y:S05]  /*6ac0*/  BSYNC B1 ;  /* 0x0000000000017941 */ /* 0x000fea0003800000 */
.L_x_287:
[----:B-1----:R-:W-:Y:S01]  /*6ad0*/  @!P2 IMAD R11, R148, R153, R10 ;  /* 0x00000099940ba224 */ /* 0x002fe200078e020a */
[----:B------:R-:W-:Y:S04]  /*6ae0*/  BSSY B1, `(.L_x_289) ;  /* 0x0000006000017945 */ /* 0x000fe80003800000 */
[----:B------:R1:W-:Y:S01]  /*6af0*/  @!P2 STG.E.U8 desc[UR36][R4.64+0xf8], R11 ;  /* 0x0000f80b0400a986 */ /* 0x0003e2000c101124 */
[----:B------:R-:W-:Y:S05]  /*6b00*/  @P1 BRA `(.L_x_290) ;  /* 0x00000000000c1947 */ /* 0x000fea0003800000 */
[----:B------:R-:W1:Y:S02]  /*6b10*/  LDG.E.U8 R164, desc[UR36][R2.64+0xf9] ;  /* 0x0000f92402a47981 */ /* 0x000e64000c1e1100 */
[----:B-1----:R-:W-:-:S05]  /*6b20*/  PRMT R11, R164, 0x8880, RZ ;  /* 0x00008880a40b7816 */ /* 0x002fca00000000ff */
[----:B------:R-:W-:-:S07]  /*6b30*/  IMAD R10, R11, R152, RZ ;  /* 0x000000980b0a7224 */ /* 0x000fce00078e02ff */
.L_x_290:
[----:B------:R-:W-:Y:S05]  /*6b40*/  BSYNC B1 ;  /* 0x0000000000017941 */ /* 0x000fea0003800000 */
.L_x_289:
[----:B------:R-:W-:Y:S01]  /*6b50*/  @!P1 IMAD R149, R149, R153, R10 ;  /* 0x0000009995959224 */ /* 0x000fe200078e020a */
[----:B------:R-:W-:Y:S04]  /*6b60*/  BSSY B1, `(.L_x_291) ;  /* 0x0000006000017945 */ /* 0x000fe80003800000 */
[----:B------:R0:W-:Y:S01]  /*6b70*/  @!P1 STG.E.U8 desc[UR36][R4.64+0xf9], R149 ;  /* 0x0000f99504009986 */ /* 0x0001e2000c101124 */
[----:B------:R-:W-:Y:S05]  /*6b80*/  @P5 BRA `(.L_x_292) ;  /* 0x00000000000c5947 */ /* 0x000fea0003800000 */
[----:B------:R-:W0:Y:S02]  /*6b90*/  LDG.E.U8 R164, desc[UR36][R8.64+0xf8] ;  /* 0x0000f82408a47981 */ /* 0x000e24000c1e1100 */
[----:B0-----:R-:W-:-:S05]  /*6ba0*/  PRMT R3, R164, 0x8880, RZ ;  /* 0x00008880a4037816 */ /* 0x001fca00000000ff */
[----:B------:R-:W-:-:S07]  /*6bb0*/  IMAD R10, R3, R152, RZ ;  /* 0x00000098030a7224 */ /* 0x000fce00078e02ff */
.L_x_292:
[----:B------:R-:W-:Y:S05]  /*6bc0*/  BSYNC B1 ;  /* 0x0000000000017941 */ /* 0x000fea0003800000 */
.L_x_291:
[----:B0-----:R-:W-:Y:S01]  /*6bd0*/  @!P5 IMAD R3, R150, R153, R10 ;  /* 0x000000999603d224 */ /* 0x001fe200078e020a */
[----:B------:R-:W-:Y:S01]  /*6be0*/  ISETP.LT.OR P0, PT, R0, 0xfa, !P0 ;  /* 0x000000fa0000780c */ /* 0x000fe20004701670 */
[----:B------:R-:W-:Y:S03]  /*6bf0*/  BSSY B1, `(.L_x_293) ;  /* 0x0000006000017945 */ /* 0x000fe60003800000 */
[----:B------:R0:W-:Y:S09]  /*6c00*/  @!P5 STG.E.U8 desc[UR36][R6.64+0xf8], R3 ;  /* 0x0000f8030600d986 */ /* 0x0001f2000c101124 */
[----:B------:R-:W-:Y:S05]  /*6c10*/  @P0 BRA `(.L_x_294) ;  /* 0x00000000000c0947 */ /* 0x000fea0003800000 */
[----:B------:R-:W0:Y:S02]  /*6c20*/  LDG.E.U8 R164, desc[UR36][R8.64+0xf9] ;  /* 0x0000f92408a47981 */ /* 0x000e24000c1e1100 */
[----:B0-----:R-:W-:-:S05]  /*6c30*/  PRMT R3, R164, 0x8880, RZ ;  /* 0x00008880a4037816 */ /* 0x001fca00000000ff */
[----:B------:R-:W-:-:S07]  /*6c40*/  IMAD R10, R3, R152, RZ ;  /* 0x00000098030a7224 */ /* 0x000fce00078e02ff */
.L_x_294:
[----:B------:R-:W-:Y:S05]  /*6c50*/  BSYNC B1 ;  /* 0x0000000000017941 */ /* 0x000fea0003800000 */
.L_x_293:
[----:B------:R-:W-:Y:S01]  /*6c60*/  IMAD R151, R151, R153, R10 ;  /* 0x0000009997977224 */ /* 0x000fe200078e020a */
[----:B------:R-:W-:Y:S06]  /*6c70*/  @P0 BRA `(.L_x_295) ;  /* 0x0000001800100947 */ /* 0x000fec0003800000 */
[----:B------:R0:W-:Y:S01]  /*6c80*/  STG.E.U8 desc[UR36][R6.64+0xf9], R151 ;  /* 0x0000f99706007986 */ /* 0x0001e2000c101124 */
[----:B------:R-:W-:Y:S05]  /*6c90*/  BRA `(.L_x_295) ;  /* 0x0000001800087947 */ /* 0x000fea0003800000 */
.L_x_38:
[C---:B------:R-:W-:Y:S02]  /*6ca0*/  ISETP.GE.AND P1, PT, R22.reuse, 0x1, PT ;  /* 0x000000011600780c */ /* 0x040fe40003f26270 */
[----:B------:R-:W-:Y:S02]  /*6cb0*/  ISETP.GE.AND P0, PT, R22, 0x9, PT ;  /* 0x000000091600780c */ /* 0x000fe40003f06270 */
[C---:B------:R-:W-:Y:S02]  /*6cc0*/  ISETP.LT.OR P4, PT, R0.reuse, 0x1, !P1 ;  /* 0x000000010000780c */ /* 0x040fe40004f81670 */
[C---:B------:R-:W-:Y:S02]  /*6cd0*/  ISETP.LT.OR P3, PT, R0.reuse, 0x2, !P1 ;  /* 0x000000020000780c */ /* 0x040fe40004f61670 */
[C---:B------:R-:W-:Y:S02]  /*6ce0*/  ISETP.LT.OR P2, PT, R0.reuse, 0x1, !P0 ;  /* 0x000000010000780c */ /* 0x040fe40004741670 */
[----:B------:R-:W-:-:S07]  /*6cf0*/  ISETP.LT.OR P5, PT, R0, 0x2, !P0 ;  /* 0x000000020000780c */ /* 0x000fce00047a1670 */
[-C--:B------:R-:W-:Y:S02]  /*6d00*/  @!P4 IMAD R3, R24, R153.reuse, RZ ;  /* 0x000000991803c224 */ /* 0x080fe400078e02ff */
[-C--:B------:R-:W-:Y:S02]  /*6d10*/  @!P3 IMAD R25, R25, R153.reuse, RZ ;  /* 0x000000991919b224 */ /* 0x080fe400078e02ff */
[-C--:B------:R-:W-:Y:S01]  /*6d20*/  @!P2 IMAD R9, R26, R153.reuse, RZ ;  /* 0x000000991a09a224 */ /* 0x080fe200078e02ff */
[----:B------:R0:W-:Y:S01]  /*6d30*/  @!P4 STG.E.U8 desc[UR36][R4.64], R3 ;  /* 0x000000030400c986 */ /* 0x0001e2000c101124 */
[C---:B------:R-:W-:Y:S01]  /*6d40*/  ISETP.LT.OR P4, PT, R0.reuse, 0x9, !P1 ;  /* 0x000000090000780c */ /* 0x040fe20004f81670 */
[----:B------:R-:W-:Y:S02]  /*6d50*/  @!P5 IMAD R27, R27, R153, RZ ;  /* 0x000000991b1bd224 */ /* 0x000fe400078e02ff */
[----:B------:R-:W-:Y:S01]  /*6d60*/  @!P3 STG.E.U8 desc[UR36][R4.64+0x1], R25 ;  /* 0x000001190400b986 */ /* 0x000fe2000c101124 */
[----:B------:R-:W-:-:S03]  /*6d70*/  ISETP.LT.OR P3, PT, R0, 0xa, !P1 ;  /* 0x0000000a0000780c */ /* 0x000fc60004f61670 */
[----:B------:R1:W-:Y:S01]  /*6d80*/  @!P2 STG.E.U8 desc[UR36][R6.64], R9 ;  /* 0x000000090600a986 */ /* 0x0003e2000c101124 */
[----:B------:R-:W-:-:S03]  /*6d90*/  ISETP.LT.OR P2, PT, R0, 0x9, !P0 ;  /* 0x000000090000780c */ /* 0x000fc60004741670 */
[----:B------:R-:W-:Y:S01]  /*6da0*/  @!P5 STG.E.U8 desc[UR36][R6.64+0x1], R27 ;  /* 0x0000011b0600d986 */ /* 0x000fe2000c101124 */
[----:B------:R-:W-:Y:S01]  /*6db0*/  ISETP.LT.OR P5, PT, R0, 0xa, !P0 ;  /* 0x0000000a0000780c */ /* 0x000fe200047a1670 */
[----:B------:R-:W-:-:S04]  /*6dc0*/  @!P4 IMAD R11, R28, R153, RZ ;  /* 0x000000991c0bc224 */ /* 0x000fc800078e02ff */
[-C--:B------:R-:W-:Y:S01]  /*6dd0*/  @!P3 IMAD R29, R29, R153.reuse, RZ ;  /* 0x000000991d1db224 */ /* 0x080fe200078e02ff */
[----:B------:R-:W-:Y:S01]  /*6de0*/  @!P4 STG.E.U8 desc[UR36][R4.64+0x8], R11 ;  /* 0x0000080b0400c986 */ /* 0x000fe2000c101124 */
[----:B------:R-:W-:Y:S02]  /*6df0*/  ISETP.LT.OR P4, PT, R0, 0x11, !P1 ;  /* 0x000000110000780c */ /* 0x000fe40004f81670 */
[-C--:B0-----:R-:W-:Y:S01]  /*6e00*/  @!P2 IMAD R3, R30, R153.reuse, RZ ;  /* 0x000000991e03a224 */ /* 0x081fe200078e02ff */
[----:B------:R-:W-:Y:S01]  /*6e10*/  @!P3 STG.E.U8 desc[UR36][R4.64+0x9], R29 ;  /* 0x0000091d0400b986 */ /* 0x000fe2000c101124 */
[C---:B------:R-:W-:Y:S02]  /*6e20*/  ISETP.LT.OR P3, PT, R0.reuse, 0x12, !P1 ;  /* 0x000000120000780c */ /* 0x040fe40004f61670 */
[----:B------:R-:W-:Y:S01]  /*6e30*/  @!P5 IMAD R31, R31, R153, RZ ;  /* 0x000000991f1fd224 */ /* 0x000fe200078e02ff */
[----:B------:R0:W-:Y:S01]  /*6e40*/  @!P2 STG.E.U8 desc[UR36][R6.64+0x8], R3 ;  /* 0x000008030600a986 */ /* 0x0001e2000c101124 */
[----:B------:R-:W-:-:S03]  /*6e50*/  ISETP.LT.OR P2, PT, R0, 0x11, !P0 ;  /* 0x000000110000780c */ /* 0x000fc60004741670 */
[----:B------:R-:W-:Y:S01]  /*6e60*/  @!P5 STG.E.U8 desc[UR36][R6.64+0x9], R31 ;  /* 0x0000091f0600d986 */ /* 0x000fe2000c101124 */
[----:B------:R-:W-:Y:S01]  /*6e70*/  ISETP.LT.OR P5, PT, R0, 0x12, !P0 ;  /* 0x000000120000780c */ /* 0x000fe200047a1670 */
[----:B-1----:R-:W-:-:S04]  /*6e80*/  @!P4 IMAD R9, R32, R153, RZ ;  /* 0x000000992009c224 */ /* 0x002fc800078e02ff */
        /* <DEDUP_REMOVED lines=301> */
[----:B------:R1:W-:Y:S01]  /*8160*/  @!P4 STG.E.U8 desc[UR36][R4.64+0xd8], R11 ;  /* 0x0000d80b0400c986 */ /* 0x0003e2000c101124 */
        /* <DEDUP_REMOVED lines=13> */
[-C--:B-1----:R-:W-:Y:S01]  /*8240*/  @!P2 IMAD R11, R138, R153.reuse, RZ ;  /* 0x000000998a0ba224 */ /* 0x082fe200078e02ff */
[----:B------:R-:W-:Y:S01]  /*8250*/  @!P3 STG.E.U8 desc[UR36][R4.64+0xe1], R137 ;  /* 0x0000e1890400b986 */ /* 0x000fe2000c101124 */
[C---:B------:R-:W-:Y:S02]  /*8260*/  ISETP.LT.OR P3, PT, R0.reuse, 0xea, !P1 ;  /* 0x000000ea0000780c */ /* 0x040fe40004f61670 */
[----:B------:R-:W-:Y:S01]  /*8270*/  @!P5 IMAD R139, R139, R153, RZ ;  /* 0x000000998b8bd224 */ /* 0x000fe200078e02ff */
[----:B------:R1:W-:Y:S01]  /*8280*/  @!P2 STG.E.U8 desc[UR36][R6.64+0xe0], R11 ;  /* 0x0000e00b0600a986 */ /* 0x0003e2000c101124 */
[----:B------:R-:W-:-:S03]  /*8290*/  ISETP.LT.OR P2, PT, R0, 0xe9, !P0 ;  /* 0x000000e90000780c */ /* 0x000fc60004741670 */
[----:B------:R-:W-:Y:S01]  /*82a0*/  @!P5 STG.E.U8 desc[UR36][R6.64+0xe1], R139 ;  /* 0x0000e18b0600d986 */ /* 0x000fe2000c101124 */
[----:B------:R-:W-:Y:S01]  /*82b0*/  ISETP.LT.OR P5, PT, R0, 0xea, !P0 ;  /* 0x000000ea0000780c */ /* 0x000fe200047a1670 */
[----:B0-----:R-:W-:-:S04]  /*82c0*/  @!P4 IMAD R3, R140, R153, RZ ;  /* 0x000000998c03c224 */ /* 0x001fc800078e02ff */
[-C--:B------:R-:W-:Y:S01]  /*82d0*/  @!P3 IMAD R141, R141, R153.reuse, RZ ;  /* 0x000000998d8db224 */ /* 0x080fe200078e02ff */
[----:B------:R0:W-:Y:S01]  /*82e0*/  @!P4 STG.E.U8 desc[UR36][R4.64+0xe8], R3 ;  /* 0x0000e8030400c986 */ /* 0x0001e2000c101124 */
[----:B------:R-:W-:Y:S02]  /*82f0*/  ISETP.LT.OR P4, PT, R0, 0xf2, !P1 ;  /* 0x000000f20000780c */ /* 0x000fe40004f81670 */
[-C--:B--2---:R-:W-:Y:S01]  /*8300*/  @!P2 IMAD R9, R142, R153.reuse, RZ ;  /* 0x000000998e09a224 */ /* 0x084fe200078e02ff */
[----:B------:R-:W-:Y:S01]  /*8310*/  @!P3 STG.E.U8 desc[UR36][R4.64+0xe9], R141 ;  /* 0x0000e98d0400b986 */ /* 0x000fe2000c101124 */
[C---:B------:R-:W-:Y:S02]  /*8320*/  ISETP.LT.OR P3, PT, R0.reuse, 0xf1, !P1 ;  /* 0x000000f10000780c */ /* 0x040fe40004f61670 */
[----:B------:R-:W-:Y:S01]  /*8330*/  @!P5 IMAD R143, R143, R153, RZ ;  /* 0x000000998f8fd224 */ /* 0x000fe200078e02ff */
[----:B------:R-:W-:Y:S01]  /*8340*/  @!P2 STG.E.U8 desc[UR36][R6.64+0xe8], R9 ;  /* 0x0000e8090600a986 */ /* 0x000fe2000c101124 */
[----:B------:R-:W-:-:S03]  /*8350*/  ISETP.LT.OR P2, PT, R0, 0xf1, !P0 ;  /* 0x000000f10000780c */ /* 0x000fc60004741670 */
[----:B------:R-:W-:Y:S01]  /*8360*/  @!P5 STG.E.U8 desc[UR36][R6.64+0xe9], R143 ;  /* 0x0000e98f0600d986 */ /* 0x000fe2000c101124 */
[----:B------:R-:W-:Y:S01]  /*8370*/  ISETP.LT.OR P5, PT, R0, 0xf9, !P0 ;  /* 0x000000f90000780c */ /* 0x000fe200047a1670 */
[----:B------:R-:W-:-:S04]  /*8380*/  @!P4 IMAD R145, R145, R153, RZ ;  /* 0x000000999191c224 */ /* 0x000fc800078e02ff */
[-C--:B-1----:R-:W-:Y:S01]  /*8390*/  @!P3 IMAD R11, R144, R153.reuse, RZ ;  /* 0x00000099900bb224 */ /* 0x082fe200078e02ff */
[----:B------:R-:W-:Y:S01]  /*83a0*/  @!P4 STG.E.U8 desc[UR36][R4.64+0xf1], R145 ;  /* 0x0000f1910400c986 */ /* 0x000fe2000c101124 */
[C---:B------:R-:W-:Y:S02]  /*83b0*/  ISETP.LT.OR P4, PT, R0.reuse, 0xf2, !P0 ;  /* 0x000000f20000780c */ /* 0x040fe40004781670 */
[C---:B------:R-:W-:Y:S01]  /*83c0*/  ISETP.LT.OR P0, PT, R0.reuse, 0xfa, !P0 ;  /* 0x000000fa0000780c */ /* 0x040fe20004701670 */
[----:B------:R1:W-:Y:S01]  /*83d0*/  @!P3 STG.E.U8 desc[UR36][R4.64+0xf0], R11 ;  /* 0x0000f00b0400b986 */ /* 0x0003e2000c101124 */
[----:B------:R-:W-:Y:S01]  /*83e0*/  ISETP.LT.OR P3, PT, R0, 0xf9, !P1 ;  /* 0x000000f90000780c */ /* 0x000fe20004f61670 */
[----:B0-----:R-:W-:Y:S01]  /*83f0*/  @!P2 IMAD R3, R146, R153, RZ ;  /* 0x000000999203a224 */ /* 0x001fe200078e02ff */
[----:B------:R-:W-:-:S04]  /*8400*/  ISETP.LT.OR P1, PT, R0, 0xfa, !P1 ;  /* 0x000000fa0000780c */ /* 0x000fc80004f21670 */
[----:B------:R0:W-:Y:S03]  /*8410*/  @!P2 STG.E.U8 desc[UR36][R6.64+0xf0], R3 ;  /* 0x0000f0030600a986 */ /* 0x0001e6000c101124 */
[-C--:B------:R-:W-:Y:S02]  /*8420*/  @!P4 IMAD R147, R147, R153.reuse, RZ ;  /* 0x000000999393c224 */ /* 0x080fe400078e02ff */
[-C--:B-1----:R-:W-:Y:S02]  /*8430*/  @!P5 IMAD R11, R150, R153.reuse, RZ ;  /* 0x00000099960bd224 */ /* 0x082fe400078e02ff */
[-C--:B------:R-:W-:Y:S01]  /*8440*/  @!P3 IMAD R9, R148, R153.reuse, RZ ;  /* 0x000000999409b224 */ /* 0x080fe200078e02ff */
[----:B------:R0:W-:Y:S01]  /*8450*/  @!P4 STG.E.U8 desc[UR36][R6.64+0xf1], R147 ;  /* 0x0000f1930600c986 */ /* 0x0001e2000c101124 */
[-C--:B------:R-:W-:Y:S02]  /*8460*/  @!P1 IMAD R149, R149, R153.reuse, RZ ;  /* 0x0000009995959224 */ /* 0x080fe400078e02ff */
[----:B------:R-:W-:Y:S01]  /*8470*/  @!P0 IMAD R151, R151, R153, RZ ;  /* 0x0000009997978224 */ /* 0x000fe200078e02ff */
[----:B------:R0:W-:Y:S04]  /*8480*/  @!P3 STG.E.U8 desc[UR36][R4.64+0xf8], R9 ;  /* 0x0000f8090400b986 */ /* 0x0001e8000c101124 */
[----:B------:R0:W-:Y:S04]  /*8490*/  @!P1 STG.E.U8 desc[UR36][R4.64+0xf9], R149 ;  /* 0x0000f99504009986 */ /* 0x0001e8000c101124 */
[----:B------:R0:W-:Y:S04]  /*84a0*/  @!P5 STG.E.U8 desc[UR36][R6.64+0xf8], R11 ;  /* 0x0000f80b0600d986 */ /* 0x0001e8000c101124 */
[----:B------:R0:W-:Y:S02]  /*84b0*/  @!P0 STG.E.U8 desc[UR36][R6.64+0xf9], R151 ;  /* 0x0000f99706008986 */ /* 0x0001e4000c101124 */
.L_x_295:
[----:B------:R-:W-:Y:S05]  /*84c0*/  BSYNC B0 ;  /* 0x0000000000007941 */ /* 0x000fea0003800000 */
.L_x_37:
[----:B0-----:R-:W2:Y:S01]  /*84d0*/  LDL.64 R2, [R1] ;  /* 0x0000000001027983 */ /* 0x001ea20000100a00 */
[----:B------:R-:W-:Y:S01]  /*84e0*/  ULDC.64 UR4, c[0x0][0x650] ;  /* 0x0001940000047ab9 */ /* 0x000fe20000000a00 */
[----:B------:R0:W-:Y:S01]  /*84f0*/  SYNCS.ARRIVE.TRANS64.A1T0 RZ, [R162+UR45], RZ ;  /* 0x000000ffa2ff79a7 */ /* 0x0001e2000810002d */
[----:B------:R-:W-:Y:S01]  /*8500*/  PRMT R0, RZ, 0x7610, R0 ;  /* 0x00007610ff007816 */ /* 0x000fe20000000000 */
[----:B------:R-:W-:Y:S02]  /*8510*/  IMAD.MOV.U32 R19, RZ, RZ, -0x1 ;  /* 0xffffffffff137424 */ /* 0x000fe400078e00ff */
[----:B------:R-:W-:Y:S01]  /*8520*/  IMAD.MOV.U32 R22, RZ, RZ, -0x1 ;  /* 0xffffffffff167424 */ /* 0x000fe200078e00ff */
[----:B--2---:R-:W-:-:S04]  /*8530*/  LEA R18, P0, R2, R18, 0x1 ;  /* 0x0000001202127211 */ /* 0x004fc800078008ff */
[----:B------:R-:W-:Y:S01]  /*8540*/  LEA.HI.X R17, R2, R17, R23, 0x1, P0 ;  /* 0x0000001102117211 */ /* 0x000fe200000f0c17 */
[----:B------:R-:W-:Y:S01]  /*8550*/  IMAD.MOV.U32 R2, RZ, RZ, -0x1 ;  /* 0xffffffffff027424 */ /* 0x000fe200078e00ff */
[----:B------:R-:W-:-:S04]  /*8560*/  ISETP.GE.U32.AND P0, PT, R18, UR4, PT ;  /* 0x0000000412007c0c */ /* 0x000fc8000bf06070 */
[----:B------:R-:W-:-:S13]  /*8570*/  ISETP.GE.U32.AND.EX P0, PT, R17, UR5, PT, P0 ;  /* 0x0000000511007c0c */ /* 0x000fda000bf06100 */
[----:B0-----:R-:W-:Y:S05]  /*8580*/  @P0 BRA `(.L_x_296) ;  /* 0x0000000400700947 */ /* 0x001fea0003800000 */
[----:B------:R-:W0:Y:S01]  /*8590*/  S2R R10, SR_CTAID.X ;  /* 0x00000000000a7919 */ /* 0x000e220000002500 */
[----:B------:R-:W2:Y:S01]  /*85a0*/  LDC.64 R8, c[0x0][0x628] ;  /* 0x00018a00ff087b82 */ /* 0x000ea20000000a00 */
[----:B------:R-:W-:Y:S01]  /*85b0*/  ULDC UR4, c[0x0][0x150] ;  /* 0x0000540000047ab9 */ /* 0x000fe20000000800 */
[----:B---3--:R-:W-:Y:S01]  /*85c0*/  IMAD.MOV.U32 R6, RZ, RZ, R18 ;  /* 0x000000ffff067224 */ /* 0x008fe200078e0012 */
[----:B------:R-:W3:Y:S01]  /*85d0*/  S2R R20, SR_CTAID.Y ;  /* 0x0000000000147919 */ /* 0x000ee20000002600 */
[----:B------:R-:W-:-:S04]  /*85e0*/  IMAD.MOV.U32 R7, RZ, RZ, R17 ;  /* 0x000000ffff077224 */ /* 0x000fc800078e0011 */
[----:B------:R-:W1:Y:S08]  /*85f0*/  LDC R15, c[0x0][0x144] ;  /* 0x00005100ff0f7b82 */ /* 0x000e700000000800 */
[----:B------:R-:W1:Y:S08]  /*8600*/  LDC R0, c[0x0][0x630] ;  /* 0x00018c00ff007b82 */ /* 0x000e700000000800 */
[----:B------:R-:W1:Y:S01]  /*8610*/  LDC.64 R12, c[0x0][0x620] ;  /* 0x00018800ff0c7b82 */ /* 0x000e620000000a00 */
[----:B--2---:R-:W-:-:S04]  /*8620*/  ISETP.NE.U32.AND P0, PT, R8, RZ, PT ;  /* 0x000000ff0800720c */ /* 0x004fc80003f05070 */
[----:B------:R-:W-:Y:S02]  /*8630*/  ISETP.NE.AND.EX P0, PT, R9, RZ, PT, P0 ;  /* 0x000000ff0900720c */ /* 0x000fe40003f05300 */
[----:B0-----:R-:W-:-:S05]  /*8640*/  I2FP.F32.U32 R2, R10 ;  /* 0x0000000a00027245 */ /* 0x001fca0000201000 */
[----:B------:R-:W-:-:S04]  /*8650*/  FMUL R2, R2, UR4 ;  /* 0x0000000402027c20 */ /* 0x000fc80008400000 */
[----:B------:R0:W2:Y:S02]  /*8660*/  F2I.U32.TRUNC.NTZ R14, R2 ;  /* 0x00000002000e7305 */ /* 0x0000a4000020f000 */
[----:B---3--:R-:W-:Y:S05]  /*8670*/  @!P0 BRA `(.L_x_297) ;  /* 0x0000000000288947 */ /* 0x008fea0003800000 */
[----:B------:R-:W3:Y:S02]  /*8680*/  LDC R3, c[0x0][0x634] ;  /* 0x00018d00ff037b82 */ /* 0x000ee40000000800 */
[----:B---3--:R-:W-:-:S05]  /*8690*/  IADD3 R7, P0, R18, R3, RZ ;  /* 0x0000000312077210 */ /* 0x008fca0007f1e0ff */
[----:B-1----:R-:W-:-:S04]  /*86a0*/  IMAD.X R11, RZ, RZ, R17, P0 ;  /* 0x000000ffff0b7224 */ /* 0x002fc800000e0611 */
[----:B0-----:R-:W-:-:S04]  /*86b0*/  IMAD.WIDE.U32 R2, R11, R8, RZ ;  /* 0x000000080b027225 */ /* 0x001fc800078e00ff */
[----:B----4-:R-:W-:-:S04]  /*86c0*/  IMAD.WIDE.U32 R4, P0, R7, R9, R2 ;  /* 0x0000000907047225 */ /* 0x010fc80007800002 */
[----:B------:R-:W-:-:S04]  /*86d0*/  IMAD.WIDE.U32 R2, R7, R8, RZ ;  /* 0x0000000807027225 */ /* 0x000fc800078e00ff */
[----:B------:R-:W-:Y:S01]  /*86e0*/  IMAD.X R7, RZ, RZ, RZ, P0 ;  /* 0x000000ffff077224 */ /* 0x000fe200000e06ff */
[----:B------:R-:W-:Y:S01]  /*86f0*/  IADD3 RZ, P0, R3, R4, RZ ;  /* 0x0000000403ff7210 */ /* 0x000fe20007f1e0ff */
[----:B------:R-:W-:-:S04]  /*8700*/  IMAD.MOV.U32 R6, RZ, RZ, R5 ;  /* 0x000000ffff067224 */ /* 0x000fc800078e0005 */
[----:B------:R-:W-:-:S08]  /*8710*/  IMAD.WIDE.U32.X R6, R11, R9, R6, P0 ;  /* 0x000000090b067225 */ /* 0x000fd000000e0406 */
.L_x_297:
[----:B------:R-:W3:Y:S01]  /*8720*/  LDC.64 R26, c[0x0][0x640] ;  /* 0x00019000ff1a7b82 */ /* 0x000ee20000000a00 */
[-C--:B-1----:R-:W-:Y:S01]  /*8730*/  SHF.R.U64 R11, R6, R0.reuse, R7 ;  /* 0x00000000060b7219 */ /* 0x082fe20000001207 */
[----:B------:R-:W-:Y:S01]  /*8740*/  IMAD.MOV.U32 R19, RZ, RZ, R17 ;  /* 0x000000ffff137224 */ /* 0x000fe200078e0011 */
[----:B------:R-:W-:Y:S01]  /*8750*/  SHF.R.U32.HI R0, RZ, R0, R7 ;  /* 0x00000000ff007219 */ /* 0x000fe20000011607 */
[----:B--2---:R-:W-:Y:S01]  /*8760*/  IMAD.MOV R14, RZ, RZ, -R14 ;  /* 0x000000ffff0e7224 */ /* 0x004fe200078e0a0e */
[----:B----4-:R-:W-:Y:S01]  /*8770*/  IADD3 R5, P0, RZ, -R11, RZ ;  /* 0x8000000bff057210 */ /* 0x010fe20007f1e0ff */
[----:B------:R-:W-:Y:S01]  /*8780*/  ULDC UR4, c[0x0][0x154] ;  /* 0x0000550000047ab9 */ /* 0x000fe20000000800 */
[----:B------:R-:W-:Y:S01]  /*8790*/  IMAD.MOV.U32 R7, RZ, RZ, 0x1 ;  /* 0x00000001ff077424 */ /* 0x000fe200078e00ff */
[----:B------:R-:W1:Y:S01]  /*87a0*/  LDC R4, c[0x0][0x618] ;  /* 0x00018600ff047b82 */ /* 0x000e620000000800 */
[----:B------:R-:W-:Y:S02]  /*87b0*/  IMAD R22, R15, R14, R10 ;  /* 0x0000000e0f167224 */ /* 0x000fe400078e020a */
[----:B------:R-:W-:-:S04]  /*87c0*/  IMAD.X R3, RZ, RZ, ~R0, P0 ;  /* 0x000000ffff037224 */ /* 0x000fc800000e0e00 */
[-C--:B------:R-:W-:Y:S01]  /*87d0*/  IMAD R0, R3, R12.reuse, RZ ;  /* 0x0000000c03007224 */ /* 0x080fe200078e02ff */
[----:B------:R-:W2:Y:S01]  /*87e0*/  LDC R6, c[0x0][0x608] ;  /* 0x00018200ff067b82 */ /* 0x000ea20000000800 */
[----:B0-----:R-:W-:-:S04]  /*87f0*/  IMAD.WIDE.U32 R2, R5, R12, R18 ;  /* 0x0000000c05027225 */ /* 0x001fc800078e0012 */
[----:B------:R-:W-:Y:S01]  /*8800*/  IMAD R5, R5, R13, R0 ;  /* 0x0000000d05057224 */ /* 0x000fe200078e0200 */
[----:B------:R-:W-:Y:S02]  /*8810*/  I2FP.F32.U32 R0, R20 ;  /* 0x0000001400007245 */ /* 0x000fe40000201000 */
[----:B------:R-:W0:Y:S01]  /*8820*/  LDC R24, c[0x0][0x658] ;  /* 0x00019600ff187b82 */ /* 0x000e220000000800 */
[----:B------:R-:W-:Y:S01]  /*8830*/  IMAD.IADD R3, R3, 0x1, R5 ;  /* 0x0000000103037824 */ /* 0x000fe200078e0205 */
[----:B---3--:R-:W-:Y:S01]  /*8840*/  ISETP.NE.U32.AND P0, PT, R26, RZ, PT ;  /* 0x000000ff1a00720c */ /* 0x008fe20003f05070 */
[----:B------:R-:W-:Y:S01]  /*8850*/  FMUL R0, R0, UR4 ;  /* 0x0000000400007c20 */ /* 0x000fe20008400000 */
[----:B------:R-:W-:Y:S02]  /*8860*/  IMAD.MOV.U32 R5, RZ, RZ, -0x1 ;  /* 0xffffffffff057424 */ /* 0x000fe400078e00ff */
[----:B------:R-:W-:Y:S01]  /*8870*/  ISETP.NE.AND.EX P0, PT, R27, RZ, PT, P0 ;  /* 0x000000ff1b00720c */ /* 0x000fe20003f05300 */
[----:B------:R3:W4:Y:S01]  /*8880*/  F2I.U32.TRUNC.NTZ R12, R0 ;  /* 0x00000000000c7305 */ /* 0x000722000020f000 */
[----:B------:R-:W3:Y:S01]  /*8890*/  LDC R15, c[0x0][0x148] ;  /* 0x00005200ff0f7b82 */ /* 0x000ee20000000800 */
[----:B-1----:R-:W-:-:S02]  /*88a0*/  SHF.R.U64 R10, R2, R4, R3 ;  /* 0x00000004020a7219 */ /* 0x002fc40000001203 */
[----:B------:R-:W-:-:S05]  /*88b0*/  SHF.R.U32.HI R3, RZ, R4, R3 ;  /* 0x00000004ff037219 */ /* 0x000fca0000011603 */
[----:B------:R-:W1:Y:S01]  /*88c0*/  LDC R14, c[0x0][0x600] ;  /* 0x00018000ff0e7b82 */ /* 0x000e620000000800 */
[-CC-:B--2---:R-:W-:Y:S02]  /*88d0*/  SHF.R.U64 R8, R10, R6.reuse, R3.reuse ;  /* 0x000000060a087219 */ /* 0x184fe40000001203 */
[----:B------:R-:W-:-:S05]  /*88e0*/  SHF.R.U32.HI R3, RZ, R6, R3 ;  /* 0x00000006ff037219 */ /* 0x000fca0000011603 */
[----:B------:R-:W2:Y:S01]  /*88f0*/  LDC R21, c[0x0][0x648] ;  /* 0x00019200ff157b82 */ /* 0x000ea20000000800 */
[-CC-:B0-----:R-:W-:Y:S02]  /*8900*/  SHF.R.U64 R13, R8, R24.reuse, R3.reuse ;  /* 0x00000018080d7219 */ /* 0x181fe40000001203 */
[-C--:B------:R-:W-:Y:S02]  /*8910*/  SHF.L.U32 R5, R5, R24.reuse, RZ ;  /* 0x0000001805057219 */ /* 0x080fe400000006ff */
[-C--:B------:R-:W-:Y:S01]  /*8920*/  SHF.R.U32.HI R3, RZ, R24.reuse, R3 ;  /* 0x00000018ff037219 */ /* 0x080fe20000011603 */
[----:B------:R-:W-:Y:S01]  /*8930*/  IMAD.MOV.U32 R2, RZ, RZ, R13 ;  /* 0x000000ffff027224 */ /* 0x000fe200078e000d */
[----:B------:R-:W-:Y:S01]  /*8940*/  SHF.L.U32 R24, R7, R24, RZ ;  /* 0x0000001807187219 */ /* 0x000fe200000006ff */
[----:B------:R-:W0:Y:S01]  /*8950*/  LDC R25, c[0x0][0x638] ;  /* 0x00018e00ff197b82 */ /* 0x000e220000000800 */
[----:B------:R-:W-:-:S07]  /*8960*/  LOP3.LUT R19, RZ, R5, RZ, 0x33, !PT ;  /* 0x00000005ff137212 */ /* 0x000fce00078e33ff */
[----:B------:R-:W0:Y:S01]  /*8970*/  LDC R28, c[0x0][0x610] ;  /* 0x00018400ff1c7b82 */ /* 0x000e220000000800 */
[----:B----4-:R-:W-:Y:S05]  /*8980*/  @!P0 BRA `(.L_x_298) ;  /* 0x0000000000288947 */ /* 0x010fea0003800000 */
[----:B---3--:R-:W3:Y:S02]  /*8990*/  LDC R0, c[0x0][0x64c] ;  /* 0x00019300ff007b82 */ /* 0x008ee40000000800 */
[----:B---3--:R-:W-:-:S05]  /*89a0*/  IADD3 R7, P0, R13, R0, RZ ;  /* 0x000000000d077210 */ /* 0x008fca0007f1e0ff */
        /* <DEDUP_REMOVED lines=8> */
.L_x_298:
[----:B------:R-:W4:Y:S01]  /*8a30*/  LDC R4, c[0x0][0x65c] ;  /* 0x00019700ff047b82 */ /* 0x000f220000000800 */
[----:B--23--:R-:W-:Y:S01]  /*8a40*/  SHF.R.U64 R0, R2, R21, R3 ;  /* 0x0000001502007219 */ /* 0x00cfe20000001203 */
[----:B-1----:R-:W-:Y:S01]  /*8a50*/  VIADD R3, R14, 0xffffffff ;  /* 0xffffffff0e037836 */ /* 0x002fe20000000000 */
[----:B------:R-:W-:Y:S01]  /*8a60*/  LOP3.LUT R19, R8, R19, RZ, 0xc0, !PT ;  /* 0x0000001308137212 */ /* 0x000fe200078ec0ff */
[----:B------:R-:W-:Y:S02]  /*8a70*/  IMAD.MOV R12, RZ, RZ, -R12 ;  /* 0x000000ffff0c7224 */ /* 0x000fe400078e0a0c */
[----:B------:R-:W-:Y:S01]  /*8a80*/  IMAD.MOV R2, RZ, RZ, -R0 ;  /* 0x000000ffff027224 */ /* 0x000fe200078e0a00 */
[----:B------:R-:W-:Y:S01]  /*8a90*/  LOP3.LUT R3, R10, R3, RZ, 0xc0, !PT ;  /* 0x000000030a037212 */ /* 0x000fe200078ec0ff */
[----:B------:R-:W-:Y:S02]  /*8aa0*/  IMAD R19, R24, R0, R19 ;  /* 0x0000000018137224 */ /* 0x000fe400078e0213 */
[----:B0-----:R-:W-:-:S04]  /*8ab0*/  IMAD R0, R2, R25, R13 ;  /* 0x0000001902007224 */ /* 0x001fc800078e020d */
[----:B------:R-:W-:Y:S01]  /*8ac0*/  IMAD R2, R0, R14, R3 ;  /* 0x0000000e00027224 */ /* 0x000fe200078e0203 */
[----:B----4-:R-:W-:Y:S01]  /*8ad0*/  ISETP.NE.AND P0, PT, R4, 0x1, PT ;  /* 0x000000010400780c */ /* 0x010fe20003f05270 */
[----:B------:R-:W-:-:S05]  /*8ae0*/  IMAD.MOV.U32 R4, RZ, RZ, 0x1 ;  /* 0x00000001ff047424 */ /* 0x000fca00078e00ff */
[----:B------:R-:W-:-:S07]  /*8af0*/  PRMT R0, R4, 0x7610, R0 ;  /* 0x0000761004007816 */ /* 0x000fce0000000000 */
[----:B------:R-:W-:-:S04]  /*8b00*/  @P0 IMAD R22, R15, R12, R20 ;  /* 0x0000000c0f160224 */ /* 0x000fc800078e0214 */
[----:B------:R-:W-:-:S05]  /*8b10*/  IMAD R19, R19, R28, R22 ;  /* 0x0000001c13137224 */ /* 0x000fca00078e0216 */
[----:B------:R-:W-:Y:S02]  /*8b20*/  SEL R22, R2, R19, !P0 ;  /* 0x0000001302167207 */ /* 0x000fe40004000000 */
[----:B------:R-:W-:Y:S01]  /*8b30*/  SEL R19, R19, R2, !P0 ;  /* 0x0000000213137207 */ /* 0x000fe20004000000 */
[----:B------:R-:W-:-:S07]  /*8b40*/  IMAD.MOV.U32 R2, RZ, RZ, R11 ;  /* 0x000000ffff027224 */ /* 0x000fce00078e000b */
.L_x_296:
[----:B------:R-:W-:Y:S02]  /*8b50*/  LOP3.LUT P0, RZ, R0, 0xff, RZ, 0xc0, !PT ;  /* 0x000000ff00ff7812 */ /* 0x000fe4000780c0ff */
[----:B------:R-:W-:-:S11]  /*8b60*/  LOP3.LUT R165, R165, 0x1, RZ, 0x3c, !PT ;  /* 0x00000001a5a57812 */ /* 0x000fd600078e3cff */
[----:B------:R-:W-:Y:S05]  /*8b70*/  @P0 BRA `(.L_x_299) ;  /* 0xffffff8c000c0947 */ /* 0x000fea000383ffff */
[----:B------:R-:W-:Y:S05]  /*8b80*/  EXIT ;  /* 0x000000000000794d */ /* 0x000fea0003800000 */
.L_x_18:
[----:B------:R-:W-:-:S08]  /*8b90*/  ISETP.NE.AND P0, PT, R5, RZ, PT ;  /* 0x000000ff0500720c */ /* 0x000fd00003f05270 */
[----:B0-----:R-:W0:-:S00]  /*8ba0*/  USETMAXREG.DEALLOC.CTAPOOL 0x28 ;  /* 0x00000028000079c8 */ /* 0x001e0000080e0500 */
[----:B------:R-:W-:Y:S05]  /*8bb0*/  @P0 EXIT ;  /* 0x000000000000094d */ /* 0x000fea0003800000 */
[----:B0-----:R-:W-:Y:S01]  /*8bc0*/  LOP3.LUT P0, RZ, R8, 0xff, RZ, 0xc0, !PT ;  /* 0x000000ff08ff7812 */ /* 0x001fe2000780c0ff */
[----:B------:R-:W-:Y:S02]  /*8bd0*/  IMAD.MOV.U32 R0, RZ, RZ, 0x1 ;  /* 0x00000001ff007424 */ /* 0x000fe400078e00ff */
[----:B------:R-:W-:-:S10]  /*8be0*/  IMAD.MOV.U32 R7, RZ, RZ, RZ ;  /* 0x000000ffff077224 */ /* 0x000fd400078e00ff */
[----:B------:R-:W-:Y:S05]  /*8bf0*/  @!P0 BRA `(.L_x_300) ;  /* 0x0000000c00888947 */ /* 0x000fea0003800000 */
[----:B------:R-:W0:Y:S01]  /*8c00*/  S2UR UR9, SR_CgaCtaId ;  /* 0x00000000000979c3 */ /* 0x000e220000008800 */
[----:B------:R-:W-:Y:S01]  /*8c10*/  ULDC UR5, c[0x0][0x658] ;  /* 0x0001960000057ab9 */ /* 0x000fe20000000800 */
[----:B------:R-:W-:Y:S01]  /*8c20*/  UMOV UR10, 0xffffffff ;  /* 0xffffffff000a7882 */ /* 0x000fe20000000000 */
[----:B------:R-:W-:Y:S01]  /*8c30*/  UMOV UR14, 0x1 ;  /* 0x00000001000e7882 */ /* 0x000fe20000000000 */
[----:B------:R-:W-:Y:S01]  /*8c40*/  USHF.L.U32 UR10, UR10, UR5, URZ ;  /* 0x000000050a0a7299 */ /* 0x000fe2000800063f */
[----:B------:R-:W-:Y:S01]  /*8c50*/  LOP3.LUT P0, RZ, R4, 0x1f, RZ, 0xc0, !PT ;  /* 0x0000001f04ff7812 */ /* 0x000fe2000780c0ff */
[----:B------:R-:W-:Y:S01]  /*8c60*/  BSSY B0, `(.L_x_300) ;  /* 0x00000db000007945 */ /* 0x000fe20003800000 */
[C---:B------:R-:W-:Y:S01]  /*8c70*/  ISETP.NE.AND P2, PT, R3.reuse, RZ, PT ;  /* 0x000000ff0300720c */ /* 0x040fe20003f45270 */
[----:B------:R-:W-:Y:S01]  /*8c80*/  IMAD.MOV.U32 R8, RZ, RZ, 0x1 ;  /* 0x00000001ff087424 */ /* 0x000fe200078e00ff */
[----:B------:R-:W-:Y:S01]  /*8c90*/  ISETP.NE.OR P0, PT, R3, RZ, !P0 ;  /* 0x000000ff0300720c */ /* 0x000fe20004705670 */
[----:B------:R-:W-:Y:S01]  /*8ca0*/  IMAD.MOV.U32 R0, RZ, RZ, 0x1 ;  /* 0x00000001ff007424 */ /* 0x000fe200078e00ff */
[----:B------:R-:W-:Y:S01]  /*8cb0*/  LOP3.LUT R6, R16, 0x2, RZ, 0xfc, !PT ;  /* 0x0000000210067812 */ /* 0x000fe200078efcff */
[----:B------:R-:W-:Y:S01]  /*8cc0*/  IMAD.MOV.U32 R7, RZ, RZ, RZ ;  /* 0x000000ffff077224 */ /* 0x000fe200078e00ff */
[----:B------:R-:W-:Y:S01]  /*8cd0*/  ULDC UR4, c[0x0][0x600] ;  /* 0x0001800000047ab9 */ /* 0x000fe20000000800 */
[----:B------:R-:W-:Y:S01]  /*8ce0*/  UMOV UR19, 0x11 ;  /* 0x0000001100137882 */ /* 0x000fe20000000000 */
[----:B------:R-:W-:-:S02]  /*8cf0*/  UIADD3 UR25, UR40, 0x1, URZ ;  /* 0x0000000128197890 */ /* 0x000fc4000fffe03f */
[----:B------:R-:W-:Y:S02]  /*8d00*/  UIADD3 UR4, UR4, -0x1, URZ ;  /* 0xffffffff04047890 */ /* 0x000fe4000fffe03f */
[----:B------:R-:W-:Y:S01]  /*8d10*/  USHF.L.U32 UR5, UR14, UR5, URZ ;  /* 0x000000050e057299 */ /* 0x000fe2000800063f */
[----:B------:R-:W-:Y:S01]  /*8d20*/  ULDC.64 UR26, c[0x0][0x198] ;  /* 0x00006600001a7ab9 */ /* 0x000fe20000000a00 */
[----:B0-----:R-:W-:Y:S02]  /*8d30*/  USHF.R.U32.HI UR24, URZ, 0x2, UR9 ;  /* 0x000000023f187899 */ /* 0x001fe40008011609 */
[----:B------:R-:W-:Y:S02]  /*8d40*/  ULOP3.LUT UR8, UR9, 0x3, URZ, 0xc0, !UPT ;  /* 0x0000000309087892 */ /* 0x000fe4000f8ec03f */
[----:B------:R-:W-:Y:S02]  /*8d50*/  USHF.L.U32 UR6, UR9, 0x6, URZ ;  /* 0x0000000609067899 */ /* 0x000fe4000800063f */
[----:B------:R-:W-:-:S02]  /*8d60*/  USHF.L.U32 UR7, UR9, 0xc, URZ ;  /* 0x0000000c09077899 */ /* 0x000fc4000800063f */
[----:B------:R-:W-:Y:S02]  /*8d70*/  ULOP3.LUT UR9, UR9, 0xfffffffc, URZ, 0xc0, !UPT ;  /* 0xfffffffc09097892 */ /* 0x000fe4000f8ec03f */
[----:B------:R-:W-:Y:S02]  /*8d80*/  UISETP.GT.U32.AND UP0, UPT, UR8, 0xffff, UPT ;  /* 0x0000ffff0800788c */ /* 0x000fe4000bf04070 */
[----:B------:R-:W-:Y:S02]  /*8d90*/  ULOP3.LUT UR11, UR9, 0x1, URZ, 0xfc, !UPT ;  /* 0x00000001090b7892 */ /* 0x000fe4000f8efc3f */
[----:B------:R-:W-:Y:S02]  /*8da0*/  ULOP3.LUT UR12, UR9, 0x2, URZ, 0xfc, !UPT ;  /* 0x00000002090c7892 */ /* 0x000fe4000f8efc3f */
[----:B------:R-:W-:Y:S02]  /*8db0*/  ULOP3.LUT UR13, UR7, 0x3000, URZ, 0xc0, !UPT ;  /* 0x00003000070d7892 */ /* 0x000fe4000f8ec03f */
[----:B------:R-:W-:-:S02]  /*8dc0*/  ULOP3.LUT UR7, URZ, UR10, URZ, 0x33, !UPT ;  /* 0x0000000a3f077292 */ /* 0x000fc4000f8e333f */
[----:B------:R-:W-:Y:S02]  /*8dd0*/  USHF.L.U32 UR10, UR14, UR9, URZ ;  /* 0x000000090e0a7299 */ /* 0x000fe4000800063f */
[----:B------:R-:W-:Y:S02]  /*8de0*/  ULOP3.LUT UR9, UR9, 0x3, URZ, 0xfc, !UPT ;  /* 0x0000000309097892 */ /* 0x000fe4000f8efc3f */
[----:B------:R-:W-:Y:S02]  /*8df0*/  USHF.L.U32 UR11, UR14, UR11, URZ ;  /* 0x0000000b0e0b7299 */ /* 0x000fe4000800063f */
[----:B------:R-:W-:Y:S02]  /*8e00*/  USHF.L.U32 UR12, UR14, UR12, URZ ;  /* 0x0000000c0e0c7299 */ /* 0x000fe4000800063f */
[----:B------:R-:W-:Y:S02]  /*8e10*/  USEL UR8, UR8, 0xffff, !UP0 ;  /* 0x0000ffff08087887 */ /* 0x000fe4000c000000 */
[----:B------:R-:W-:-:S02]  /*8e20*/  USHF.L.U32 UR9, UR14, UR9, URZ ;  /* 0x000000090e097299 */ /* 0x000fc4000800063f */
[----:B------:R-:W-:Y:S02]  /*8e30*/  ULOP3.LUT UR10, UR12, UR10, UR11, 0xfe, !UPT ;  /* 0x0000000a0c0a7292 */ /* 0x000fe4000f8efe0b */
[----:B------:R-:W-:Y:S02]  /*8e40*/  ULOP3.LUT UR8, UR8, 0xffff, URZ, 0xc0, !UPT ;  /* 0x0000ffff08087892 */ /* 0x000fe4000f8ec03f */
[----:B------:R-:W-:Y:S02]  /*8e50*/  ULEA UR28, UR24, 0x180, 0xb ;  /* 0x00000180181c7891 */ /* 0x000fe4000f8e583f */
[----:B------:R-:W-:Y:S02]  /*8e60*/  ULOP3.LUT UR6, UR6, 0xc0, URZ, 0xc0, !UPT ;  /* 0x000000c006067892 */ /* 0x000fe4000f8ec03f */
[----:B------:R-:W-:Y:S02]  /*8e70*/  UIADD3 UR13, UR13, 0xb180, URZ ;  /* 0x0000b1800d0d7890 */ /* 0x000fe4000fffe03f */
[----:B------:R-:W-:-:S02]  /*8e80*/  ULOP3.LUT UR18, UR10, UR9, URZ, 0xfc, !UPT ;  /* 0x000000090a127292 */ /* 0x000fc4000f8efc3f */
[----:B------:R-:W-:-:S12]  /*8e90*/  USHF.L.U32 UR19, UR19, UR8, URZ ;  /* 0x0000000813137299 */ /* 0x000fd8000800063f */
.L_x_312:
[----:B------:R-:W-:-:S03]  /*8ea0*/  UMOV UR8, 0xffffffff ;  /* 0xffffffff00087882 */ /* 0x000fc60000000000 */
[----:B------:R-:W-:Y:S05]  /*8eb0*/  BRA.DIV UR8, `(.L_x_301) ;  /* 0x0000001208e87947 */ /* 0x000fea000b800000 */
[----:B------:R-:W-:-:S13]  /*8ec0*/  ELECT P6, URZ, PT ;  /* 0x00000000003f782f */ /* 0x000fda00038c0000 */
.L_x_332:
[----:B------:R-:W0:Y:S01]  /*8ed0*/  LDC R3, c[0x0][0x28c] ;  /* 0x0000a300ff037b82 */ /* 0x000e220000000800 */
[----:B------:R-:W-:Y:S01]  /*8ee0*/  BSSY B1, `(.L_x_302) ;  /* 0x000003a000017945 */ /* 0x000fe20003800000 */
[----:B0-----:R-:W-:-:S13]  /*8ef0*/  ISETP.LT.OR P6, PT, R3, 0x1, !P6 ;  /* 0x000000010300780c */ /* 0x001fda00077c1670 */
[----:B------:R-:W-:Y:S05]  /*8f00*/  @P6 BRA `(.L_x_303) ;  /* 0x0000000000dc6947 */ /* 0x000fea0003800000 */
[----:B------:R-:W-:Y:S01]  /*8f10*/  LEA R19, R19, UR24, 0x1 ;  /* 0x0000001813137c11 */ /* 0x000fe2000f8e08ff */
[----:B------:R-:W-:Y:S01]  /*8f20*/  IMAD.MOV.U32 R12, RZ, RZ, RZ ;  /* 0x000000ffff0c7224 */ /* 0x000fe200078e00ff */
[----:B------:R-:W-:Y:S01]  /*8f30*/  LEA R22, R22, UR6, 0x8 ;  /* 0x0000000616167c11 */ /* 0x000fe2000f8e40ff */
[----:B------:R-:W-:Y:S02]  /*8f40*/  IMAD.U32 R13, RZ, RZ, UR25 ;  /* 0x00000019ff0d7e24 */ /* 0x000fe4000f8e00ff */
[----:B------:R-:W-:Y:S02]  /*8f50*/  IMAD.MOV.U32 R3, RZ, RZ, R0 ;  /* 0x000000ffff037224 */ /* 0x000fe400078e0000 */
[----:B------:R-:W-:Y:S02]  /*8f60*/  IMAD.MOV.U32 R4, RZ, RZ, R7 ;  /* 0x000000ffff047224 */ /* 0x000fe400078e0007 */
[----:B------:R-:W-:-:S07]  /*8f70*/  IMAD.SHL.U32 R19, R19, 0x20, RZ ;  /* 0x0000002013137824 */ /* 0x000fce00078e00ff */
.L_x_307:
[----:B------:R-:W0:Y:S01]  /*8f80*/  S2R R10, SR_CgaCtaId ;  /* 0x00000000000a7919 */ /* 0x000e220000008800 */
[----:B------:R-:W-:Y:S01]  /*8f90*/  MOV R5, 0x400 ;  /* 0x0000040000057802 */ /* 0x000fe20000000f00 */
[----:B------:R-:W1:Y:S03]  /*8fa0*/  @!P2 LDC R9, c[0x0][0x500] ;  /* 0x00014000ff09ab82 */ /* 0x000e660000000800 */
[----:B0-----:R-:W-:Y:S02]  /*8fb0*/  LEA R11, R10, R5, 0x18 ;  /* 0x000000050a0b7211 */ /* 0x001fe400078ec0ff */
[----:B------:R-:W-:-:S03]  /*8fc0*/  SHF.L.U32 R5, R3, 0x1f, RZ ;  /* 0x0000001f03057819 */ /* 0x000fc600000006ff */
[----:B------:R-:W-:-:S04]  /*8fd0*/  IMAD R10, R4, 0x8, R11 ;  /* 0x00000008040a7824 */ /* 0x000fc800078e020b */
[----:B------:R-:W0:Y:S02]  /*8fe0*/  SYNCS.PHASECHK.TRANS64.TRYWAIT P1, [R10+URZ+0x58], R5 ;  /* 0x000058050a0075a7 */ /* 0x000e24000802017f */
[----:B01----:R-:W-:Y:S05]  /*8ff0*/  @!P1 BRA `(.L_x_304) ;  /* 0x0000001000b89947 */ /* 0x003fea0003800000 */
.L_x_333:
[----:B0-----:R-:W-:Y:S01]  /*9000*/  PRMT R5, R6, 0x9910, RZ ;  /* 0x0000991006057816 */ /* 0x001fe200000000ff */
[----:B------:R0:W-:Y:S03]  /*9010*/  @!P2 SYNCS.ARRIVE.TRANS64 RZ, [R10+URZ], R9 ;  /* 0x000000090affa9a7 */ /* 0x0001e6000800003f */
[----:B------:R-:W-:-:S13]  /*9020*/  ISETP.NE.AND P1, PT, R5, 0x2, PT ;  /* 0x000000020500780c */ /* 0x000fda0003f25270 */
[----:B0-----:R-:W-:Y:S05]  /*9030*/  @P1 BRA `(.L_x_305) ;  /* 0x0000000000041947 */ /* 0x001fea0003800000 */
[----:B------:R-:W-:Y:S01]  /*9040*/  BPT.TRAP 0x1 ;  /* 0x000000040000795c */ /* 0x000fe20000300000 */
.L_x_305:
[----:B------:R-:W-:Y:S05]  /*9050*/  @P0 BRA `(.L_x_306) ;  /* 0x0000000000040947 */ /* 0x000fea0003800000 */
[----:B------:R-:W-:Y:S01]  /*9060*/  BPT.TRAP 0x1 ;  /* 0x000000040000795c */ /* 0x000fe20000300000 */
.L_x_306:
[----:B------:R-:W-:Y:S01]  /*9070*/  R2UR UR11, R4 ;  /* 0x00000000040b72ca */ /* 0x000fe200000e0000 */
[----:B------:R-:W-:Y:S01]  /*9080*/  VIADD R13, R13, 0xffffffff ;  /* 0xffffffff0d0d7836 */ /* 0x000fe20000000000 */
[----:B------:R-:W-:Y:S01]  /*9090*/  R2UR UR21, R11 ;  /* 0x000000000b1572ca */ /* 0x000fe200000e0000 */
[----:B------:R-:W-:Y:S01]  /*90a0*/  UIADD3 UR14, UP0, UR26, 0xf0, URZ ;  /* 0x000000f01a0e7890 */ /* 0x000fe2000ff1e03f */
[----:B------:R-:W-:Y:S01]  /*90b0*/  R2UR UR22, R19 ;  /* 0x00000000131672ca */ /* 0x000fe200000e0000 */
[----:B------:R-:W-:Y:S01]  /*90c0*/  UIADD3 UR30, UP1, UR26, 0x1f0, URZ ;  /* 0x000001f01a1e7890 */ /* 0x000fe2000ff3e03f */
[----:B------:R-:W-:Y:S01]  /*90d0*/  R2UR UR9, R10 ;  /* 0x000000000a0972ca */ /* 0x000fe200000e0000 */
[----:B------:R-:W-:Y:S01]  /*90e0*/  UIADD3.X UR15, URZ, UR27, URZ, UP0, !UPT ;  /* 0x0000001b3f0f7290 */ /* 0x000fe200087fe43f */
[----:B------:R-:W-:Y:S01]  /*90f0*/  R2UR UR10, R12 ;  /* 0x000000000c0a72ca */ /* 0x000fe200000e0000 */
[----:B------:R-:W-:Y:S01]  /*9100*/  UPRMT UR20, URZ, 0x5410, UR19 ;  /* 0x000054103f147896 */ /* 0x000fe20008000013 */
[----:B------:R-:W-:Y:S01]  /*9110*/  R2UR UR12, R2 ;  /* 0x00000000020c72ca */ /* 0x000fe200000e0000 */
[----:B------:R-:W-:Y:S01]  /*9120*/  VIADD R4, R4, 0x1 ;  /* 0x0000000104047836 */ /* 0x000fe20000000000 */
[----:B------:R-:W-:Y:S01]  /*9130*/  R2UR UR23, R22 ;  /* 0x00000000161772ca */ /* 0x000fe200000e0000 */
[----:B------:R-:W-:Y:S01]  /*9140*/  ULEA UR8, UR11, UR28, 0xc ;  /* 0x0000001c0b087291 */ /* 0x000fe2000f8e603f */
[----:B------:R-:W-:Y:S01]  /*9150*/  ISETP.GT.AND P3, PT, R13, 0x1, PT ;  /* 0x000000010d00780c */ /* 0x000fe20003f64270 */
[----:B------:R-:W-:Y:S01]  /*9160*/  ULEA UR11, UR11, UR13, 0xe ;  /* 0x0000000d0b0b7291 */ /* 0x000fe2000f8e703f */
[----:B------:R-:W-:Y:S01]  /*9170*/  ISETP.NE.AND P1, PT, R4, 0xb, PT ;  /* 0x0000000b0400780c */ /* 0x000fe20003f25270 */
[----:B------:R-:W-:Y:S01]  /*9180*/  UIADD3 UR8, UR21, UR8, URZ ;  /* 0x0000000815087290 */ /* 0x000fe2000fffe03f */
[----:B------:R-:W-:Y:S01]  /*9190*/  VIADD R12, R12, 0x40 ;  /* 0x000000400c0c7836 */ /* 0x000fe20000000000 */
[----:B------:R-:W-:Y:S01]  /*91a0*/  UIADD3 UR21, UR21, UR11, URZ ;  /* 0x0000000b15157290 */ /* 0x000fe2000fffe03f */
[----:B------:R-:W-:Y:S01]  /*91b0*/  SEL R10, RZ, 0x1, P1 ;  /* 0x00000001ff0a7807 */ /* 0x000fe20000800000 */
[----:B------:R-:W-:Y:S01]  /*91c0*/  UPRMT UR29, URZ, 0x5410, UR18 ;  /* 0x000054103f1d7896 */ /* 0x000fe20008000012 */
[----:B------:R-:W-:Y:S01]  /*91d0*/  SEL R4, R4, RZ, P1 ;  /* 0x000000ff04047207 */ /* 0x000fe20000800000 */
[----:B------:R-:W-:Y:S01]  /*91e0*/  UIADD3.X UR31, URZ, UR27, URZ, UP1, !UPT ;  /* 0x0000001b3f1f7290 */ /* 0x000fe20008ffe43f */
[----:B------:R-:W-:Y:S01]  /*91f0*/  LOP3.LUT R3, R3, R10, RZ, 0x3c, !PT ;  /* 0x0000000a03037212 */ /* 0x000fe200078e3cff */
[----:B------:R-:W-:Y:S01]  /*9200*/  UMOV UR16, 0x0 ;  /* 0x0000000000107882 */ /* 0x000fe20000000000 */
[----:B------:R-:W-:Y:S01]  /*9210*/  UMOV UR17, 0x10000000 ;  /* 0x1000000000117882 */ /* 0x000fe20000000000 */
[----:B------:R-:W-:-:S02]  /*9220*/  UMOV UR11, UR22 ;  /* 0x00000016000b7c82 */ /* 0x000fc40008000000 */
[----:B------:R0:W-:Y:S02]  /*9230*/  UTMALDG.3D.MULTICAST [UR8], [UR14], UR20, desc[UR16] ;  /* 0x000010080e0073b4 */ /* 0x0001e40008011814 */
[----:B0-----:R-:W-:Y:S01]  /*9240*/  UMOV UR8, UR21 ;  /* 0x0000001500087c82 */ /* 0x001fe20008000000 */
[----:B------:R-:W-:Y:S02]  /*9250*/  UMOV UR11, UR23 ;  /* 0x00000017000b7c82 */ /* 0x000fe40008000000 */
[----:B------:R0:W-:Y:S02]  /*9260*/  UTMALDG.3D.MULTICAST [UR8], [UR30], UR29, desc[UR16] ;  /* 0x000010081e0073b4 */ /* 0x0001e4000801181d */
[----:B0-----:R-:W-:Y:S05]  /*9270*/  @P3 BRA `(.L_x_307) ;  /* 0xfffffffc00403947 */ /* 0x001fea000383ffff */
.L_x_303:
[----:B------:R-:W-:Y:S05]  /*9280*/  BSYNC B1 ;  /* 0x0000000000017941 */ /* 0x000fea0003800000 */
.L_x_302:
[----:B------:R-:W2:Y:S01]  /*9290*/  LDL.64 R10, [R1] ;  /* 0x00000000010a7983 */ /* 0x000ea20000100a00 */
[----:B------:R-:W-:Y:S01]  /*92a0*/  LOP3.LUT P4, RZ, R8, 0xff, RZ, 0xc0, !PT ;  /* 0x000000ff08ff7812 */ /* 0x000fe2000788c0ff */
[----:B------:R-:W-:Y:S01]  /*92b0*/  VIADD R4, R7, UR40 ;  /* 0x0000002807047c36 */ /* 0x000fe20008000000 */
[----:B------:R-:W-:Y:S01]  /*92c0*/  ULDC.64 UR8, c[0x0][0x650] ;  /* 0x0001940000087ab9 */ /* 0x000fe20000000a00 */
[----:B------:R-:W-:Y:S01]  /*92d0*/  IMAD.U32 R7, RZ, RZ, UR40 ;  /* 0x00000028ff077e24 */ /* 0x000fe2000f8e00ff */
[----:B------:R-:W-:Y:S01]  /*92e0*/  UISETP.GE.U32.AND UP0, UPT, UR40, 0xb, UPT ;  /* 0x0000000b2800788c */ /* 0x000fe2000bf06070 */
[----:B------:R-:W-:Y:S01]  /*92f0*/  BSSY B1, `(.L_x_308) ;  /* 0x000006f000017945 */ /* 0x000fe20003800000 */
[----:B------:R-:W-:Y:S01]  /*9300*/  ISETP.GT.U32.AND P1, PT, R4, 0xa, PT ;  /* 0x0000000a0400780c */ /* 0x000fe20003f24070 */
[----:B------:R-:W-:Y:S01]  /*9310*/  IMAD.MOV.U32 R19, RZ, RZ, -0x1 ;  /* 0xffffffffff137424 */ /* 0x000fe200078e00ff */
[----:B------:R-:W-:Y:S01]  /*9320*/  PRMT R8, RZ, 0x7610, R8 ;  /* 0x00007610ff087816 */ /* 0x000fe20000000008 */
[----:B------:R-:W-:Y:S01]  /*9330*/  IMAD.MOV.U32 R22, RZ, RZ, -0x1 ;  /* 0xffffffffff167424 */ /* 0x000fe200078e00ff */
[----:B------:R-:W-:-:S02]  /*9340*/  ISETP.LT.U32.AND P1, PT, R7, 0xb, P1 ;  /* 0x0000000b0700780c */ /* 0x000fc40000f21070 */
[----:B------:R-:W-:Y:S01]  /*9350*/  PLOP3.LUT P3, PT, PT, PT, UP0, 0x80, 0x0 ;  /* 0x000000000000781c */ /* 0x000fe20003f6f008 */
[----:B------:R-:W0:Y:S01]  /*9360*/  @P4 S2R R3, SR_CgaCtaId ;  /* 0x0000000000034919 */ /* 0x000e220000008800 */
[----:B------:R-:W-:-:S04]  /*9370*/  @P4 MOV R2, 0x400 ;  /* 0x0000040000024802 */ /* 0x000fc80000000f00 */
[----:B0-----:R-:W-:Y:S01]  /*9380*/  @P4 LEA R5, R3, R2, 0x18 ;  /* 0x0000000203054211 */ /* 0x001fe200078ec0ff */
[----:B------:R-:W-:-:S03]  /*9390*/  IMAD.WIDE.U32 R2, R4, -0x45d1745d, RZ ;  /* 0xba2e8ba304027825 */ /* 0x000fc600078e00ff */
[----:B------:R0:W-:Y:S01]  /*93a0*/  @P4 SYNCS.ARRIVE.TRANS64.A1T0 RZ, [R5+URZ+0xe8], RZ ;  /* 0x0000e8ff05ff49a7 */ /* 0x0001e2000810003f */
[----:B------:R-:W-:Y:S01]  /*93b0*/  IMAD.MOV.U32 R2, RZ, RZ, -0x1 ;  /* 0xffffffffff027424 */ /* 0x000fe200078e00ff */
[----:B0-----:R-:W-:Y:S02]  /*93c0*/  SHF.R.U32.HI R5, RZ, 0x3, R3 ;  /* 0x00000003ff057819 */ /* 0x001fe40000011603 */
[----:B------:R-:W-:-:S03]  /*93d0*/  SEL R3, RZ, 0x1, !P1 ;  /* 0x00000001ff037807 */ /* 0x000fc60004800000 */
[----:B------:R-:W-:Y:S01]  /*93e0*/  IMAD R7, R5, -0xb, R4 ;  /* 0xfffffff505077824 */ /* 0x000fe200078e0204 */
[----:B------:R-:W-:Y:S02]  /*93f0*/  LOP3.LUT R0, R0, R3, RZ, 0x3c, !PT ;  /* 0x0000000300007212 */ /* 0x000fe400078e3cff */
[----:B------:R-:W-:Y:S02]  /*9400*/  PRMT R3, RZ, 0x7610, R3 ;  /* 0x00007610ff037816 */ /* 0x000fe40000000003 */
[----:B------:R-:W-:Y:S02]  /*9410*/  @P3 LOP3.LUT R0, R0, 0x1, R5, 0x78, !PT ;  /* 0x0000000100003812 */ /* 0x000fe400078e7805 */
[----:B--2---:R-:W-:-:S04]  /*9420*/  IADD3 R18, P4, R18, R10, RZ ;  /* 0x0000000a12127210 */ /* 0x004fc80007f9e0ff */
[----:B------:R-:W-:Y:S01]  /*9430*/  ISETP.GE.U32.AND P1, PT, R18, UR8, PT ;  /* 0x0000000812007c0c */ /* 0x000fe2000bf26070 */
[----:B------:R-:W-:-:S05]  /*9440*/  IMAD.X R17, R17, 0x1, R23, P4 ;  /* 0x0000000111117824 */ /* 0x000fca00020e0617 */
[----:B------:R-:W-:-:S13]  /*9450*/  ISETP.GE.U32.AND.EX P1, PT, R17, UR9, PT, P1 ;  /* 0x0000000911007c0c */ /* 0x000fda000bf26110 */
[----:B------:R-:W-:Y:S05]  /*9460*/  @P1 BRA `(.L_x_309) ;  /* 0x00000004005c1947 */ /* 0x000fea0003800000 */
[----:B------:R-:W0:Y:S01]  /*9470*/  S2R R11, SR_CTAID.X ;  /* 0x00000000000b7919 */ /* 0x000e220000002500 */
[----:B------:R-:W-:Y:S01]  /*9480*/  ULDC.64 UR8, c[0x0][0x628] ;  /* 0x00018a0000087ab9 */ /* 0x000fe20000000a00 */
[----:B------:R-:W1:Y:S01]  /*9490*/  LDC R12, c[0x0][0x144] ;  /* 0x00005100ff0c7b82 */ /* 0x000e620000000800 */
[----:B------:R-:W-:Y:S01]  /*94a0*/  ISETP.NE.U32.AND P1, PT, RZ, UR8, PT ;  /* 0x00000008ff007c0c */ /* 0x000fe2000bf25070 */
[----:B------:R-:W2:Y:S01]  /*94b0*/  S2R R9, SR_CTAID.Y ;  /* 0x0000000000097919 */ /* 0x000ea20000002600 */
[----:B------:R-:W-:Y:S01]  /*94c0*/  ULDC UR10, c[0x0][0x150] ;  /* 0x00005400000a7ab9 */ /* 0x000fe20000000800 */
[----:B------:R-:W-:Y:S01]  /*94d0*/  ULDC UR11, c[0x0][0x630] ;  /* 0x00018c00000b7ab9 */ /* 0x000fe20000000800 */
[----:B------:R-:W-:Y:S01]  /*94e0*/  ISETP.NE.AND.EX P1, PT, RZ, UR9, PT, P1 ;  /* 0x00000009ff007c0c */ /* 0x000fe2000bf25310 */
[----:B------:R-:W-:Y:S01]  /*94f0*/  IMAD.MOV.U32 R2, RZ, RZ, R18 ;  /* 0x000000ffff027224 */ /* 0x000fe200078e0012 */
[----:B0-----:R-:W-:-:S05]  /*9500*/  I2FP.F32.U32 R3, R11 ;  /* 0x0000000b00037245 */ /* 0x001fca0000201000 */
[----:B------:R-:W-:Y:S01]  /*9510*/  FMUL R14, R3, UR10 ;  /* 0x0000000a030e7c20 */ /* 0x000fe20008400000 */
[----:B------:R-:W-:-:S05]  /*9520*/  IMAD.MOV.U32 R3, RZ, RZ, R17 ;  /* 0x000000ffff037224 */ /* 0x000fca00078e0011 */
[----:B--2---:R-:W-:Y:S05]  /*9530*/  @!P1 BRA `(.L_x_310) ;  /* 0x0000000000289947 */ /* 0x004fea0003800000 */
[----:B------:R-:W-:Y:S02]  /*9540*/  ULDC UR10, c[0x0][0x634] ;  /* 0x00018d00000a7ab9 */ /* 0x000fe40000000800 */
[----:B------:R-:W-:-:S05]  /*9550*/  IADD3 R3, P1, R18, UR10, RZ ;  /* 0x0000000a12037c10 */ /* 0x000fca000ff3e0ff */
[----:B------:R-:W-:-:S04]  /*9560*/  IMAD.X R13, RZ, RZ, R17, P1 ;  /* 0x000000ffff0d7224 */ /* 0x000fc800008e0611 */
[----:B------:R-:W-:-:S04]  /*9570*/  IMAD.WIDE.U32 R4, R13, UR8, RZ ;  /* 0x000000080d047c25 */ /* 0x000fc8000f8e00ff */
[----:B------:R-:W-:-:S04]  /*9580*/  IMAD.WIDE.U32 R4, P1, R3, UR9, R4 ;  /* 0x0000000903047c25 */ /* 0x000fc8000f820004 */
[----:B------:R-:W-:-:S04]  /*9590*/  IMAD.WIDE.U32 R2, R3, UR8, RZ ;  /* 0x0000000803027c25 */ /* 0x000fc8000f8e00ff */
[----:B------:R-:W-:Y:S01]  /*95a0*/  IMAD.MOV.U32 R2, RZ, RZ, R5 ;  /* 0x000000ffff027224 */ /* 0x000fe200078e0005 */
[----:B------:R-:W-:Y:S01]  /*95b0*/  IADD3 RZ, P3, R3, R4, RZ ;  /* 0x0000000403ff7210 */ /* 0x000fe20007f7e0ff */
[----:B------:R-:W-:-:S04]  /*95c0*/  IMAD.X R3, RZ, RZ, RZ, P1 ;  /* 0x000000ffff037224 */ /* 0x000fc800008e06ff */
[----:B------:R-:W-:-:S08]  /*95d0*/  IMAD.WIDE.U32.X R2, R13, UR9, R2, P3 ;  /* 0x000000090d027c25 */ /* 0x000fd000098e0402 */
.L_x_310:
[--C-:B------:R-:W-:Y:S01]  /*95e0*/  SHF.R.U64 R10, R2, UR11, R3.reuse ;  /* 0x0000000b020a7c19 */ /* 0x100fe20008001203 */
[----:B------:R-:W0:Y:S01]  /*95f0*/  F2I.U32.TRUNC.NTZ R14, R14 ;  /* 0x0000000e000e7305 */ /* 0x000e22000020f000 */
[----:B------:R-:W-:Y:S01]  /*9600*/  SHF.R.U32.HI R2, RZ, UR11, R3 ;  /* 0x0000000bff027c19 */ /* 0x000fe20008011603 */
[----:B------:R-:W-:Y:S01]  /*9610*/  ULDC.64 UR8, c[0x0][0x620] ;  /* 0x0001880000087ab9 */ /* 0x000fe20000000a00 */
[----:B------:R-:W-:Y:S01]  /*9620*/  IADD3 R5, P1, RZ, -R10, RZ ;  /* 0x8000000aff057210 */ /* 0x000fe20007f3e0ff */
[----:B------:R-:W-:Y:S01]  /*9630*/  IMAD.MOV.U32 R3, RZ, RZ, R17 ;  /* 0x000000ffff037224 */ /* 0x000fe200078e0011 */
[----:B------:R-:W-:-:S03]  /*9640*/  ULDC.64 UR10, c[0x0][0x640] ;  /* 0x00019000000a7ab9 */ /* 0x000fc60000000a00 */
[----:B------:R-:W-:Y:S01]  /*9650*/  IMAD.X R2, RZ, RZ, ~R2, P1 ;  /* 0x000000ffff027224 */ /* 0x000fe200008e0e02 */
[----:B------:R-:W-:-:S03]  /*9660*/  ISETP.NE.U32.AND P1, PT, RZ, UR10, PT ;  /* 0x0000000aff007c0c */ /* 0x000fc6000bf25070 */
[----:B------:R-:W-:Y:S01]  /*9670*/  IMAD R4, R2, UR8, RZ ;  /* 0x0000000802047c24 */ /* 0x000fe2000f8e02ff */
[----:B------:R-:W-:Y:S01]  /*9680*/  ISETP.NE.AND.EX P1, PT, RZ, UR11, PT, P1 ;  /* 0x0000000bff007c0c */ /* 0x000fe2000bf25310 */
[----:B------:R-:W-:-:S04]  /*9690*/  IMAD.MOV.U32 R2, RZ, RZ, R18 ;  /* 0x000000ffff027224 */ /* 0x000fc800078e0012 */
[----:B------:R-:W-:Y:S01]  /*96a0*/  IMAD.WIDE.U32 R2, R5, UR8, R2 ;  /* 0x0000000805027c25 */ /* 0x000fe2000f8e0002 */
[----:B------:R-:W-:-:S03]  /*96b0*/  ULDC UR8, c[0x0][0x618] ;  /* 0x0001860000087ab9 */ /* 0x000fc60000000800 */
[----:B------:R-:W-:Y:S01]  /*96c0*/  IMAD R5, R5, UR9, R4 ;  /* 0x0000000905057c24 */ /* 0x000fe2000f8e0204 */
[----:B------:R-:W-:Y:S01]  /*96d0*/  ULDC UR9, c[0x0][0x154] ;  /* 0x0000550000097ab9 */ /* 0x000fe20000000800 */
[----:B0-----:R-:W-:Y:S02]  /*96e0*/  IMAD.MOV R4, RZ, RZ, -R14 ;  /* 0x000000ffff047224 */ /* 0x001fe400078e0a0e */
[----:B------:R-:W0:Y:S01]  /*96f0*/  LDC R14, c[0x0][0x148] ;  /* 0x00005200ff0e7b82 */ /* 0x000e220000000800 */
[----:B------:R-:W-:Y:S02]  /*9700*/  IMAD.IADD R3, R3, 0x1, R5 ;  /* 0x0000000103037824 */ /* 0x000fe400078e0205 */
[----:B-1----:R-:W-:Y:S01]  /*9710*/  IMAD R11, R12, R4, R11 ;  /* 0x000000040c0b7224 */ /* 0x002fe200078e020b */
[----:B------:R-:W-:Y:S02]  /*9720*/  I2FP.F32.U32 R4, R9 ;  /* 0x0000000900047245 */ /* 0x000fe40000201000 */
[----:B------:R-:W-:-:S02]  /*9730*/  SHF.R.U64 R12, R2, UR8, R3 ;  /* 0x00000008020c7c19 */ /* 0x000fc40008001203 */
[----:B------:R-:W-:Y:S01]  /*9740*/  SHF.R.U32.HI R3, RZ, UR8, R3 ;  /* 0x00000008ff037c19 */ /* 0x000fe20008011603 */
[----:B------:R-:W-:Y:S01]  /*9750*/  FMUL R4, R4, UR9 ;  /* 0x0000000904047c20 */ /* 0x000fe20008400000 */
[----:B------:R-:W-:Y:S02]  /*9760*/  ULDC UR8, c[0x0][0x608] ;  /* 0x0001820000087ab9 */ /* 0x000fe40000000800 */
[--C-:B------:R-:W-:Y:S01]  /*9770*/  SHF.R.U64 R15, R12, UR8, R3.reuse ;  /* 0x000000080c0f7c19 */ /* 0x100fe20008001203 */
[----:B------:R1:W2:Y:S01]  /*9780*/  F2I.U32.TRUNC.NTZ R20, R4 ;  /* 0x0000000400147305 */ /* 0x0002a2000020f000 */
[----:B------:R-:W-:Y:S01]  /*9790*/  SHF.R.U32.HI R2, RZ, UR8, R3 ;  /* 0x00000008ff027c19 */ /* 0x000fe20008011603 */
[----:B------:R-:W-:-:S03]  /*97a0*/  ULDC UR8, c[0x0][0x658] ;  /* 0x0001960000087ab9 */ /* 0x000fc60000000800 */
[--C-:B------:R-:W-:Y:S02]  /*97b0*/  SHF.R.U64 R13, R15, UR8, R2.reuse ;  /* 0x000000080f0d7c19 */ /* 0x100fe40008001202 */
[----:B------:R-:W-:-:S03]  /*97c0*/  SHF.R.U32.HI R19, RZ, UR8, R2 ;  /* 0x00000008ff137c19 */ /* 0x000fc60008011602 */
[----:B------:R-:W-:Y:S02]  /*97d0*/  IMAD.MOV.U32 R2, RZ, RZ, R13 ;  /* 0x000000ffff027224 */ /* 0x000fe400078e000d */
[----:B------:R-:W-:Y:S01]  /*97e0*/  IMAD.MOV.U32 R3, RZ, RZ, R19 ;  /* 0x000000ffff037224 */ /* 0x000fe200078e0013 */
[----:B-1----:R-:W-:Y:S06]  /*97f0*/  @!P1 BRA `(.L_x_311) ;  /* 0x0000000000289947 */ /* 0x002fec0003800000 */
        /* <DEDUP_REMOVED lines=10> */
.L_x_311:
[----:B------:R-:W1:Y:S01]  /*98a0*/  LDC R4, c[0x0][0x65c] ;  /* 0x00019700ff047b82 */ /* 0x000e620000000800 */
[----:B------:R-:W-:Y:S01]  /*98b0*/  ULDC UR8, c[0x0][0x648] ;  /* 0x0001920000087ab9 */ /* 0x000fe20000000800 */
[----:B------:R-:W-:Y:S01]  /*98c0*/  LOP3.LUT R15, R15, UR7, RZ, 0xc0, !PT ;  /* 0x000000070f0f7c12 */ /* 0x000fe2000f8ec0ff */
[----:B--2---:R-:W-:Y:S01]  /*98d0*/  IMAD.MOV R20, RZ, RZ, -R20 ;  /* 0x000000ffff147224 */ /* 0x004fe200078e0a14 */
[----:B------:R-:W-:Y:S01]  /*98e0*/  SHF.R.U64 R2, R2, UR8, R3 ;  /* 0x0000000802027c19 */ /* 0x000fe20008001203 */
[----:B------:R-:W-:Y:S01]  /*98f0*/  ULDC UR8, c[0x0][0x638] ;  /* 0x00018e0000087ab9 */ /* 0x000fe20000000800 */
[----:B------:R-:W-:Y:S01]  /*9900*/  LOP3.LUT R12, R12, UR4, RZ, 0xc0, !PT ;  /* 0x000000040c0c7c12 */ /* 0x000fe2000f8ec0ff */
[----:B------:R-:W-:Y:S01]  /*9910*/  ULDC UR9, c[0x0][0x610] ;  /* 0x0001840000097ab9 */ /* 0x000fe20000000800 */
[----:B------:R-:W-:Y:S01]  /*9920*/  IMAD.MOV.U32 R3, RZ, RZ, 0x1 ;  /* 0x00000001ff037424 */ /* 0x000fe200078e00ff */
[----:B-1----:R-:W-:Y:S01]  /*9930*/  ISETP.NE.AND P1, PT, R4, 0x1, PT ;  /* 0x000000010400780c */ /* 0x002fe20003f25270 */
[----:B------:R-:W-:-:S02]  /*9940*/  IMAD.MOV R4, RZ, RZ, -R2 ;  /* 0x000000ffff047224 */ /* 0x000fc400078e0a02 */
[----:B------:R-:W-:Y:S02]  /*9950*/  IMAD R2, R2, UR5, R15 ;  /* 0x0000000502027c24 */ /* 0x000fe4000f8e020f */
[----:B------:R-:W-:Y:S01]  /*9960*/  IMAD R13, R4, UR8, R13 ;  /* 0x00000008040d7c24 */ /* 0x000fe2000f8e020d */
[----:B------:R-:W-:-:S07]  /*9970*/  ULDC UR8, c[0x0][0x600] ;  /* 0x0001800000087ab9 */ /* 0x000fce0000000800 */
[----:B0-----:R-:W-:-:S04]  /*9980*/  @P1 IMAD R11, R14, R20, R9 ;  /* 0x000000140e0b1224 */ /* 0x001fc800078e0209 */
[----:B------:R-:W-:Y:S02]  /*9990*/  IMAD R11, R2, UR9, R11 ;  /* 0x00000009020b7c24 */ /* 0x000fe4000f8e020b */
[----:B------:R-:W-:-:S05]  /*99a0*/  IMAD R2, R13, UR8, R12 ;  /* 0x000000080d027c24 */ /* 0x000fca000f8e020c */
[----:B------:R-:W-:Y:S02]  /*99b0*/  SEL R22, R2, R11, !P1 ;  /* 0x0000000b02167207 */ /* 0x000fe40004800000 */
[----:B------:R-:W-:Y:S01]  /*99c0*/  SEL R19, R11, R2, !P1 ;  /* 0x000000020b137207 */ /* 0x000fe20004800000 */
[----:B------:R-:W-:-:S07]  /*99d0*/  IMAD.MOV.U32 R2, RZ, RZ, R10 ;  /* 0x000000ffff027224 */ /* 0x000fce00078e000a */
.L_x_309:
[----:B------:R-:W-:Y:S05]  /*99e0*/  BSYNC B1 ;  /* 0x0000000000017941 */ /* 0x000fea0003800000 */
.L_x_308:
[----:B------:R-:W-:-:S13]  /*99f0*/  LOP3.LUT P1, RZ, R3, 0xff, RZ, 0xc0, !PT ;  /* 0x000000ff03ff7812 */ /* 0x000fda000782c0ff */
[----:B------:R-:W-:Y:S05]  /*9a00*/  @P1 BRA `(.L_x_312) ;  /* 0xfffffff400241947 */ /* 0x000fea000383ffff */
[----:B------:R-:W-:Y:S05]  /*9a10*/  BSYNC B0 ;  /* 0x0000000000007941 */ /* 0x000fea0003800000 */
.L_x_300:
[----:B------:R-:W-:-:S03]  /*9a20*/  UMOV UR8, 0xffffffff ;  /* 0xffffffff00087882 */ /* 0x000fc60000000000 */
[----:B------:R-:W-:Y:S05]  /*9a30*/  BRA.DIV UR8, `(.L_x_313) ;  /* 0x0000000a083c7947 */ /* 0x000fea000b800000 */
[----:B------:R-:W-:-:S13]  /*9a40*/  ELECT P6, URZ, PT ;  /* 0x00000000003f782f */ /* 0x000fda00038c0000 */
.L_x_336:
[----:B------:R-:W-:Y:S04]  /*9a50*/  BSSY B0, `(.L_x_314) ;  /* 0x000006a000007945 */ /* 0x000fe80003800000 */
[----:B------:R-:W-:Y:S05]  /*9a60*/  @!P6 BRA `(.L_x_315) ;  /* 0x0000000400a0e947 */ /* 0x000fea0003800000 */
[----:B------:R-:W-:-:S04]  /*9a70*/  LOP3.LUT R16, R16, 0x2, RZ, 0xfc, !PT ;  /* 0x0000000210107812 */ /* 0x000fc800078efcff */
[----:B------:R-:W-:-:S13]  /*9a80*/  ISETP.NE.AND P0, PT, R16, 0x3, PT ;  /* 0x000000031000780c */ /* 0x000fda0003f05270 */
[----:B------:R-:W-:Y:S05]  /*9a90*/  @!P0 BRA `(.L_x_316) ;  /* 0x0000000000048947 */ /* 0x000fea0003800000 */
[----:B------:R-:W-:Y:S01]  /*9aa0*/  BPT.TRAP 0x1 ;  /* 0x000000040000795c */ /* 0x000fe20000300000 */
.L_x_316:
[----:B------:R-:W0:Y:S01]  /*9ab0*/  S2R R3, SR_CgaCtaId ;  /* 0x0000000000037919 */ /* 0x000e220000008800 */
[----:B------:R-:W-:Y:S02]  /*9ac0*/  MOV R2, 0x400 ;  /* 0x0000040000027802 */ /* 0x000fe40000000f00 */
[----:B------:R-:W-:Y:S02]  /*9ad0*/  SHF.L.U32 R4, R0, 0x1f, RZ ;  /* 0x0000001f00047819 */ /* 0x000fe400000006ff */
[----:B0-----:R-:W-:-:S05]  /*9ae0*/  LEA R2, R3, R2, 0x18 ;  /* 0x0000000203027211 */ /* 0x001fca00078ec0ff */
[----:B------:R-:W-:-:S04]  /*9af0*/  VIADD R2, R2, 0x58 ;  /* 0x0000005802027836 */ /* 0x000fc80000000000 */
[C---:B------:R-:W-:Y:S02]  /*9b00*/  IMAD R9, R7.reuse, 0x8, R2 ;  /* 0x0000000807097824 */ /* 0x040fe400078e0202 */
[----:B------:R-:W-:Y:S02]  /*9b10*/  VIADD R7, R7, 0x1 ;  /* 0x0000000107077836 */ /* 0x000fe40000000000 */
[----:B------:R-:W0:Y:S03]  /*9b20*/  SYNCS.PHASECHK.TRANS64.TRYWAIT P0, [R9+URZ], R4 ;  /* 0x00000004090075a7 */ /* 0x000e26000800017f */
[----:B------:R-:W-:-:S04]  /*9b30*/  ISETP.NE.AND P1, PT, R7, 0xb, PT ;  /* 0x0000000b0700780c */ /* 0x000fc80003f25270 */
[----:B------:R-:W-:Y:S02]  /*9b40*/  SEL R3, RZ, 0x1, P1 ;  /* 0x00000001ff037807 */ /* 0x000fe40000800000 */
[----:B------:R-:W-:Y:S02]  /*9b50*/  SEL R7, R7, RZ, P1 ;  /* 0x000000ff07077207 */ /* 0x000fe40000800000 */
[----:B------:R-:W-:-:S03]  /*9b60*/  LOP3.LUT R6, R0, R3, RZ, 0x3c, !PT ;  /* 0x0000000300067212 */ /* 0x000fc600078e3cff */
[----:B------:R-:W-:Y:S01]  /*9b70*/  IMAD R8, R7, 0x8, R2 ;  /* 0x0000000807087824 */ /* 0x000fe200078e0202 */
[----:B------:R-:W-:Y:S01]  /*9b80*/  SHF.L.U32 R5, R6, 0x1f, RZ ;  /* 0x0000001f06057819 */ /* 0x000fe200000006ff */
[----:B0-----:R-:W-:Y:S06]  /*9b90*/  @!P0 BRA `(.L_x_317) ;  /* 0x0000000800048947 */ /* 0x001fec0003800000 */
.L_x_337:
[----:B------:R-:W1:Y:S01]  /*9ba0*/  SYNCS.PHASECHK.TRANS64.TRYWAIT P0, [R8+URZ], R5 ;  /* 0x00000005080075a7 */ /* 0x000e62000800017f */
[----:B------:R-:W-:-:S05]  /*9bb0*/  VIADD R0, R7, 0x1 ;  /* 0x0000000107007836 */ /* 0x000fca0000000000 */
[----:B------:R-:W-:-:S04]  /*9bc0*/  ISETP.NE.AND P1, PT, R0, 0xb, PT ;  /* 0x0000000b0000780c */ /* 0x000fc80003f25270 */
[----:B------:R-:W-:Y:S02]  /*9bd0*/  SEL R3, RZ, 0x1, P1 ;  /* 0x00000001ff037807 */ /* 0x000fe40000800000 */
[----:B------:R-:W-:Y:S02]  /*9be0*/  SEL R7, R0, RZ, P1 ;  /* 0x000000ff00077207 */ /* 0x000fe40000800000 */
[----:B------:R-:W-:-:S03]  /*9bf0*/  LOP3.LUT R6, R6, R3, RZ, 0x3c, !PT ;  /* 0x0000000306067212 */ /* 0x000fc600078e3cff */
[----:B0-----:R-:W-:Y:S01]  /*9c00*/  IMAD R9, R7, 0x8, R2 ;  /* 0x0000000807097824 */ /* 0x001fe200078e0202 */
[----:B------:R-:W-:Y:S01]  /*9c10*/  SHF.L.U32 R4, R6, 0x1f, RZ ;  /* 0x0000001f06047819 */ /* 0x000fe200000006ff */
[----:B-1----:R-:W-:Y:S06]  /*9c20*/  @!P0 BRA `(.L_x_318) ;  /* 0x0000000400f48947 */ /* 0x002fec0003800000 */
.L_x_338:
        /* <DEDUP_REMOVED lines=9> */
.L_x_339:
        /* <DEDUP_REMOVED lines=9> */
.L_x_340:
        /* <DEDUP_REMOVED lines=9> */
.L_x_341:
        /* <DEDUP_REMOVED lines=9> */
.L_x_342:
        /* <DEDUP_REMOVED lines=9> */
.L_x_343:
        /* <DEDUP_REMOVED lines=9> */
.L_x_344:
[----:B------:R-:W1:Y:S01]  /*9f90*/  SYNCS.PHASECHK.TRANS64.TRYWAIT P0, [R9+URZ], R4 ;  /* 0x00000004090075a7 */ /* 0x000e62000800017f */
[----:B------:R-:W-:-:S05]  /*9fa0*/  VIADD R0, R7, 0x1 ;  /* 0x0000000107007836 */ /* 0x000fca0000000000 */
[----:B------:R-:W-:-:S04]  /*9fb0*/  ISETP.NE.AND P1, PT, R0, 0xb, PT ;  /* 0x0000000b0000780c */ /* 0x000fc80003f25270 */
[----:B------:R-:W-:Y:S02]  /*9fc0*/  SEL R3, RZ, 0x1, P1 ;  /* 0x00000001ff037807 */ /* 0x000fe40000800000 */
[----:B------:R-:W-:Y:S02]  /*9fd0*/  SEL R7, R0, RZ, P1 ;  /* 0x000000ff00077207 */ /* 0x000fe40000800000 */
[----:B------:R-:W-:-:S03]  /*9fe0*/  LOP3.LUT R11, R6, R3, RZ, 0x3c, !PT ;  /* 0x00000003060b7212 */ /* 0x000fc600078e3cff */
[----:B------:R-:W-:Y:S01]  /*9ff0*/  IMAD R6, R7, 0x8, R2 ;  /* 0x0000000807067824 */ /* 0x000fe200078e0202 */
[----:B0-----:R-:W-:Y:S01]  /*a000*/  SHF.L.U32 R5, R11, 0x1f, RZ ;  /* 0x0000001f0b057819 */ /* 0x001fe200000006ff */
[----:B-1----:R-:W-:Y:S06]  /*a010*/  @!P0 BRA `(.L_x_325) ;  /* 0x0000000400848947 */ /* 0x002fec0003800000 */
.L_x_345:
[----:B------:R-:W1:Y:S01]  /*a020*/  SYNCS.PHASECHK.TRANS64.TRYWAIT P0, [R6+URZ], R5 ;  /* 0x00000005060075a7 */ /* 0x000e62000800017f */
[----:B------:R-:W-:-:S05]  /*a030*/  VIADD R0, R7, 0x1 ;  /* 0x0000000107007836 */ /* 0x000fca0000000000 */
[----:B------:R-:W-:-:S04]  /*a040*/  ISETP.NE.AND P1, PT, R0, 0xb, PT ;  /* 0x0000000b0000780c */ /* 0x000fc80003f25270 */
[----:B0-----:R-:W-:Y:S02]  /*a050*/  SEL R4, RZ, 0x1, P1 ;  /* 0x00000001ff047807 */ /* 0x001fe40000800000 */
[----:B------:R-:W-:Y:S02]  /*a060*/  SEL R3, R0, RZ, P1 ;  /* 0x000000ff00037207 */ /* 0x000fe40000800000 */
[----:B------:R-:W-:Y:S01]  /*a070*/  LOP3.LUT R0, R11, R4, RZ, 0x3c, !PT ;  /* 0x000000040b007212 */ /* 0x000fe200078e3cff */
[----:B-1----:R-:W-:Y:S06]  /*a080*/  @!P0 BRA `(.L_x_326) ;  /* 0x00000004007c8947 */ /* 0x002fec0003800000 */
.L_x_346:
[----:B------:R-:W-:Y:S01]  /*a090*/  IMAD R3, R3, 0x8, R2 ;  /* 0x0000000803037824 */ /* 0x000fe200078e0202 */
[----:B------:R-:W-:-:S07]  /*a0a0*/  SHF.L.U32 R0, R0, 0x1f, RZ ;  /* 0x0000001f00007819 */ /* 0x000fce00000006ff */
.L_x_327:
[----:B-1----:R1:W2:Y:S02]  /*a0b0*/  SYNCS.PHASECHK.TRANS64.TRYWAIT P0, [R3+URZ], R0 ;  /* 0x00000000030075a7 */ /* 0x0022a4000800017f */
[----:B--2---:R-:W-:Y:S05]  /*a0c0*/  @!P0 NANOSLEEP.SYNCS 0x989680 ;  /* 0x009896800000895d */ /* 0x004fea0003900000 */
[----:B------:R-:W2:Y:S02]  /*a0d0*/  @!P0 SYNCS.PHASECHK.TRANS64 P0, [R3+URZ], R0 ;  /* 0x00000000030085a7 */ /* 0x000ea4000800007f */
[----:B--2---:R-:W-:Y:S05]  /*a0e0*/  @!P0 BRA `(.L_x_327) ;  /* 0xfffffffc00f08947 */ /* 0x004fea000383ffff */
.L_x_315:
[----:B------:R-:W-:Y:S05]  /*a0f0*/  BSYNC B0 ;  /* 0x0000000000007941 */ /* 0x000fea0003800000 */
.L_x_314:
[----:B------:R-:W-:Y:S05]  /*a100*/  EXIT ;  /* 0x000000000000794d */ /* 0x000fea0003800000 */
.L_x_20:
[----:B-1----:R1:W2:Y:S02]  /*a110*/  SYNCS.PHASECHK.TRANS64.TRYWAIT P0, [R161+URZ], R0 ;  /* 0x00000000a10075a7 */ /* 0x0022a4000800017f */
[----:B--2---:R-:W-:Y:S05]  /*a120*/  @!P0 NANOSLEEP.SYNCS 0x989680 ;  /* 0x009896800000895d */ /* 0x004fea0003900000 */
[----:B------:R-:W2:Y:S02]  /*a130*/  @!P0 SYNCS.PHASECHK.TRANS64 P0, [R161+URZ], R0 ;  /* 0x00000000a10085a7 */ /* 0x000ea4000800007f */
[----:B--2---:R-:W-:Y:S05]  /*a140*/  @!P0 BRA `(.L_x_20) ;  /* 0xfffffffc00f08947 */ /* 0x004fea000383ffff */
[----:B------:R-:W-:Y:S05]  /*a150*/  BRA `(.L_x_328) ;  /* 0xffffff7400a87947 */ /* 0x000fea000383ffff */
.L_x_25:
[----:B--2---:R2:W3:Y:S02]  /*a160*/  SYNCS.PHASECHK.TRANS64.TRYWAIT P1, [R3+URZ], R0 ;  /* 0x00000000030075a7 */ /* 0x0044e4000802017f */
[----:B---3--:R-:W-:Y:S05]  /*a170*/  @!P1 NANOSLEEP.SYNCS 0x989680 ;  /* 0x009896800000995d */ /* 0x008fea0003900000 */
[----:B------:R-:W3:Y:S02]  /*a180*/  @!P1 SYNCS.PHASECHK.TRANS64 P1, [R3+URZ], R0 ;  /* 0x00000000030095a7 */ /* 0x000ee4000802007f */
[----:B---3--:R-:W-:Y:S05]  /*a190*/  @!P1 BRA `(.L_x_25) ;  /* 0xfffffffc00f09947 */ /* 0x008fea000383ffff */
[----:B------:R-:W-:Y:S05]  /*a1a0*/  BRA `(.L_x_24) ;  /* 0xffffff7800187947 */ /* 0x000fea000383ffff */
.L_x_30:
[----:B--2---:R-:W-:-:S04]  /*a1b0*/  IMAD.U32 R5, RZ, RZ, UR4 ;  /* 0x00000004ff057e24 */ /* 0x004fc8000f8e00ff */
[----:B------:R2:W3:Y:S03]  /*a1c0*/  SYNCS.PHASECHK.TRANS64.TRYWAIT P1, [R5+URZ], R4 ;  /* 0x00000004050075a7 */ /* 0x0004e6000802017f */
[----:B---3--:R-:W-:Y:S05]  /*a1d0*/  @!P1 NANOSLEEP.SYNCS 0x989680 ;  /* 0x009896800000995d */ /* 0x008fea0003900000 */
[----:B------:R-:W3:Y:S02]  /*a1e0*/  @!P1 SYNCS.PHASECHK.TRANS64 P1, [R5+URZ], R4 ;  /* 0x00000004050095a7 */ /* 0x000ee4000802007f */
[----:B---3--:R-:W-:Y:S05]  /*a1f0*/  @!P1 BRA `(.L_x_30) ;  /* 0xfffffffc00ec9947 */ /* 0x008fea000383ffff */
[----:B------:R-:W-:Y:S05]  /*a200*/  BRA `(.L_x_29) ;  /* 0xffffff7800a87947 */ /* 0x000fea000383ffff */
.L_x_36:
[----:B-1----:R1:W2:Y:S02]  /*a210*/  SYNCS.PHASECHK.TRANS64.TRYWAIT P0, [R161+URZ+0x10], R0 ;  /* 0x00001000a10075a7 */ /* 0x0022a4000800017f */
[----:B--2---:R-:W-:Y:S05]  /*a220*/  @!P0 NANOSLEEP.SYNCS 0x989680 ;  /* 0x009896800000895d */ /* 0x004fea0003900000 */
[----:B------:R-:W2:Y:S02]  /*a230*/  @!P0 SYNCS.PHASECHK.TRANS64 P0, [R161+URZ+0x10], R0 ;  /* 0x00001000a10085a7 */ /* 0x000ea4000800007f */
[----:B--2---:R-:W-:Y:S05]  /*a240*/  @!P0 BRA `(.L_x_36) ;  /* 0xfffffffc00f08947 */ /* 0x004fea000383ffff */
[----:B------:R-:W-:Y:S05]  /*a250*/  BRA `(.L_x_329) ;  /* 0xffffff7c00b47947 */ /* 0x000fea000383ffff */
.L_x_301:
[----:B------:R-:W-:Y:S01]  /*a260*/  BSSY B1, `(.L_x_330) ;  /* 0x0000006000017945 */ /* 0x000fe20003800000 */
[----:B------:R-:W-:-:S07]  /*a270*/  IMAD.MOV.U32 R15, RZ, RZ, -0x1 ;  /* 0xffffffffff0f7424 */ /* 0x000fce00078e00ff */
[----:B-----5:R-:W-:Y:S05]  /*a280*/  WARPSYNC.COLLECTIVE R15, `(.L_x_331) ;  /* 0x000000000f0c7348 */ /* 0x020fea0003c00000 */
[----:B------:R-:W-:Y:S02]  /*a290*/  ELECT P6, UR62, PT ;  /* 0x00000000003e782f */ /* 0x000fe400038c0000 */
[----:B------:R-:W-:Y:S01]  /*a2a0*/  MOV R14, UR62 ;  /* 0x0000003e000e7c02 */ /* 0x000fe20008000f00 */
[----:B-----5:R-:W-:Y:S10]  /*a2b0*/  ENDCOLLECTIVE ;  /* 0x000000000000791b */ /* 0x020ff40003800000 */
.L_x_331:
[----:B------:R-:W-:Y:S05]  /*a2c0*/  BSYNC B1 ;  /* 0x0000000000017941 */ /* 0x000fea0003800000 */
.L_x_330:
[----:B------:R-:W-:Y:S05]  /*a2d0*/  BRA `(.L_x_332) ;  /* 0xffffffe800fc7947 */ /* 0x000fea000383ffff */
.L_x_304:
[----:B0-----:R0:W1:Y:S02]  /*a2e0*/  SYNCS.PHASECHK.TRANS64.TRYWAIT P1, [R10+URZ+0x58], R5 ;  /* 0x000058050a0075a7 */ /* 0x001064000802017f */
[----:B-1----:R-:W-:Y:S05]  /*a2f0*/  @!P1 NANOSLEEP.SYNCS 0x989680 ;  /* 0x009896800000995d */ /* 0x002fea0003900000 */
[----:B------:R-:W1:Y:S02]  /*a300*/  @!P1 SYNCS.PHASECHK.TRANS64 P1, [R10+URZ+0x58], R5 ;  /* 0x000058050a0095a7 */ /* 0x000e64000802007f */
[----:B-1----:R-:W-:Y:S05]  /*a310*/  @!P1 BRA `(.L_x_304) ;  /* 0xfffffffc00f09947 */ /* 0x002fea000383ffff */
[----:B------:R-:W-:Y:S05]  /*a320*/  BRA `(.L_x_333) ;  /* 0xffffffec00347947 */ /* 0x000fea000383ffff */
.L_x_313:
[----:B------:R-:W-:Y:S01]  /*a330*/  BSSY B0, `(.L_x_334) ;  /* 0x0000006000007945 */ /* 0x000fe20003800000 */
[----:B------:R-:W-:-:S07]  /*a340*/  IMAD.MOV.U32 R15, RZ, RZ, -0x1 ;  /* 0xffffffffff0f7424 */ /* 0x000fce00078e00ff */
[----:B-----5:R-:W-:Y:S05]  /*a350*/  WARPSYNC.COLLECTIVE R15, `(.L_x_335) ;  /* 0x000000000f0c7348 */ /* 0x020fea0003c00000 */
[----:B------:R-:W-:Y:S02]  /*a360*/  ELECT P6, UR62, PT ;  /* 0x00000000003e782f */ /* 0x000fe400038c0000 */
[----:B------:R-:W-:Y:S01]  /*a370*/  MOV R14, UR62 ;  /* 0x0000003e000e7c02 */ /* 0x000fe20008000f00 */
[----:B-----5:R-:W-:Y:S10]  /*a380*/  ENDCOLLECTIVE ;  /* 0x000000000000791b */ /* 0x020ff40003800000 */
.L_x_335:
[----:B------:R-:W-:Y:S05]  /*a390*/  BSYNC B0 ;  /* 0x0000000000007941 */ /* 0x000fea0003800000 */
.L_x_334:
[----:B------:R-:W-:Y:S05]  /*a3a0*/  BRA `(.L_x_336) ;  /* 0xfffffff400a87947 */ /* 0x000fea000383ffff */
.L_x_317:
[----:B0-----:R0:W1:Y:S02]  /*a3b0*/  SYNCS.PHASECHK.TRANS64.TRYWAIT P0, [R9+URZ], R4 ;  /* 0x00000004090075a7 */ /* 0x001064000800017f */
[----:B-1----:R-:W-:Y:S05]  /*a3c0*/  @!P0 NANOSLEEP.SYNCS 0x989680 ;  /* 0x009896800000895d */ /* 0x002fea0003900000 */
[----:B------:R-:W1:Y:S02]  /*a3d0*/  @!P0 SYNCS.PHASECHK.TRANS64 P0, [R9+URZ], R4 ;  /* 0x00000004090085a7 */ /* 0x000e64000800007f */
[----:B-1----:R-:W-:Y:S05]  /*a3e0*/  @!P0 BRA `(.L_x_317) ;  /* 0xfffffffc00f08947 */ /* 0x002fea000383ffff */
[----:B------:R-:W-:Y:S05]  /*a3f0*/  BRA `(.L_x_337) ;  /* 0xfffffff400e87947 */ /* 0x000fea000383ffff */
.L_x_318:
[----:B0-----:R0:W1:Y:S02]  /*a400*/  SYNCS.PHASECHK.TRANS64.TRYWAIT P0, [R8+URZ], R5 ;  /* 0x00000005080075a7 */ /* 0x001064000800017f */
[----:B-1----:R-:W-:Y:S05]  /*a410*/  @!P0 NANOSLEEP.SYNCS 0x989680 ;  /* 0x009896800000895d */ /* 0x002fea0003900000 */
[----:B------:R-:W1:Y:S02]  /*a420*/  @!P0 SYNCS.PHASECHK.TRANS64 P0, [R8+URZ], R5 ;  /* 0x00000005080085a7 */ /* 0x000e64000800007f */
[----:B-1----:R-:W-:Y:S05]  /*a430*/  @!P0 BRA `(.L_x_318) ;  /* 0xfffffffc00f08947 */ /* 0x002fea000383ffff */
[----:B------:R-:W-:Y:S05]  /*a440*/  BRA `(.L_x_338) ;  /* 0xfffffff400f87947 */ /* 0x000fea000383ffff */
.L_x_319:
[----:B0-----:R0:W1:Y:S02]  /*a450*/  SYNCS.PHASECHK.TRANS64.TRYWAIT P0, [R9+URZ], R4 ;  /* 0x00000004090075a7 */ /* 0x001064000800017f */
[----:B-1----:R-:W-:Y:S05]  /*a460*/  @!P0 NANOSLEEP.SYNCS 0x989680 ;  /* 0x009896800000895d */ /* 0x002fea0003900000 */
[----:B------:R-:W1:Y:S02]  /*a470*/  @!P0 SYNCS.PHASECHK.TRANS64 P0, [R9+URZ], R4 ;  /* 0x00000004090085a7 */ /* 0x000e64000800007f */
[----:B-1----:R-:W-:Y:S05]  /*a480*/  @!P0 BRA `(.L_x_319) ;  /* 0xfffffffc00f08947 */ /* 0x002fea000383ffff */
[----:B------:R-:W-:Y:S05]  /*a490*/  BRA `(.L_x_339) ;  /* 0xfffffff800087947 */ /* 0x000fea000383ffff */
.L_x_320:
[----:B0-----:R0:W1:Y:S02]  /*a4a0*/  SYNCS.PHASECHK.TRANS64.TRYWAIT P0, [R8+URZ], R5 ;  /* 0x00000005080075a7 */ /* 0x001064000800017f */
[----:B-1----:R-:W-:Y:S05]  /*a4b0*/  @!P0 NANOSLEEP.SYNCS 0x989680 ;  /* 0x009896800000895d */ /* 0x002fea0003900000 */
[----:B------:R-:W1:Y:S02]  /*a4c0*/  @!P0 SYNCS.PHASECHK.TRANS64 P0, [R8+URZ], R5 ;  /* 0x00000005080085a7 */ /* 0x000e64000800007f */
[----:B-1----:R-:W-:Y:S05]  /*a4d0*/  @!P0 BRA `(.L_x_320) ;  /* 0xfffffffc00f08947 */ /* 0x002fea000383ffff */
[----:B------:R-:W-:Y:S05]  /*a4e0*/  BRA `(.L_x_340) ;  /* 0xfffffff800187947 */ /* 0x000fea000383ffff */
.L_x_321:
[----:B0-----:R0:W1:Y:S02]  /*a4f0*/  SYNCS.PHASECHK.TRANS64.TRYWAIT P0, [R9+URZ], R4 ;  /* 0x00000004090075a7 */ /* 0x001064000800017f */
[----:B-1----:R-:W-:Y:S05]  /*a500*/  @!P0 NANOSLEEP.SYNCS 0x989680 ;  /* 0x009896800000895d */ /* 0x002fea0003900000 */
[----:B------:R-:W1:Y:S02]  /*a510*/  @!P0 SYNCS.PHASECHK.TRANS64 P0, [R9+URZ], R4 ;  /* 0x00000004090085a7 */ /* 0x000e64000800007f */
[----:B-1----:R-:W-:Y:S05]  /*a520*/  @!P0 BRA `(.L_x_321) ;  /* 0xfffffffc00f08947 */ /* 0x002fea000383ffff */
[----:B------:R-:W-:Y:S05]  /*a530*/  BRA `(.L_x_341) ;  /* 0xfffffff800287947 */ /* 0x000fea000383ffff */
.L_x_322:
[----:B0-----:R0:W1:Y:S02]  /*a540*/  SYNCS.PHASECHK.TRANS64.TRYWAIT P0, [R8+URZ], R5 ;  /* 0x00000005080075a7 */ /* 0x001064000800017f */
[----:B-1----:R-:W-:Y:S05]  /*a550*/  @!P0 NANOSLEEP.SYNCS 0x989680 ;  /* 0x009896800000895d */ /* 0x002fea0003900000 */
[----:B------:R-:W1:Y:S02]  /*a560*/  @!P0 SYNCS.PHASECHK.TRANS64 P0, [R8+URZ], R5 ;  /* 0x00000005080085a7 */ /* 0x000e64000800007f */
[----:B-1----:R-:W-:Y:S05]  /*a570*/  @!P0 BRA `(.L_x_322) ;  /* 0xfffffffc00f08947 */ /* 0x002fea000383ffff */
[----:B------:R-:W-:Y:S05]  /*a580*/  BRA `(.L_x_342) ;  /* 0xfffffff800387947 */ /* 0x000fea000383ffff */
.L_x_323:
[----:B0-----:R0:W1:Y:S02]  /*a590*/  SYNCS.PHASECHK.TRANS64.TRYWAIT P0, [R9+URZ], R4 ;  /* 0x00000004090075a7 */ /* 0x001064000800017f */
[----:B-1----:R-:W-:Y:S05]  /*a5a0*/  @!P0 NANOSLEEP.SYNCS 0x989680 ;  /* 0x009896800000895d */ /* 0x002fea0003900000 */
[----:B------:R-:W1:Y:S02]  /*a5b0*/  @!P0 SYNCS.PHASECHK.TRANS64 P0, [R9+URZ], R4 ;  /* 0x00000004090085a7 */ /* 0x000e64000800007f */
[----:B-1----:R-:W-:Y:S05]  /*a5c0*/  @!P0 BRA `(.L_x_323) ;  /* 0xfffffffc00f08947 */ /* 0x002fea000383ffff */
[----:B------:R-:W-:Y:S05]  /*a5d0*/  BRA `(.L_x_343) ;  /* 0xfffffff800487947 */ /* 0x000fea000383ffff */
.L_x_324:
[----:B0-----:R0:W1:Y:S02]  /*a5e0*/  SYNCS.PHASECHK.TRANS64.TRYWAIT P0, [R8+URZ], R5 ;  /* 0x00000005080075a7 */ /* 0x001064000800017f */
[----:B-1----:R-:W-:Y:S05]  /*a5f0*/  @!P0 NANOSLEEP.SYNCS 0x989680 ;  /* 0x009896800000895d */ /* 0x002fea0003900000 */
[----:B------:R-:W1:Y:S02]  /*a600*/  @!P0 SYNCS.PHASECHK.TRANS64 P0, [R8+URZ], R5 ;  /* 0x00000005080085a7 */ /* 0x000e64000800007f */
[----:B-1----:R-:W-:Y:S05]  /*a610*/  @!P0 BRA `(.L_x_324) ;  /* 0xfffffffc00f08947 */ /* 0x002fea000383ffff */
[----:B------:R-:W-:Y:S05]  /*a620*/  BRA `(.L_x_344) ;  /* 0xfffffff800587947 */ /* 0x000fea000383ffff */
.L_x_325:
[----:B0-----:R0:W1:Y:S02]  /*a630*/  SYNCS.PHASECHK.TRANS64.TRYWAIT P0, [R9+URZ], R4 ;  /* 0x00000004090075a7 */ /* 0x001064000800017f */
[----:B-1----:R-:W-:Y:S05]  /*a640*/  @!P0 NANOSLEEP.SYNCS 0x989680 ;  /* 0x009896800000895d */ /* 0x002fea0003900000 */
[----:B------:R-:W1:Y:S02]  /*a650*/  @!P0 SYNCS.PHASECHK.TRANS64 P0, [R9+URZ], R4 ;  /* 0x00000004090085a7 */ /* 0x000e64000800007f */
[----:B-1----:R-:W-:Y:S05]  /*a660*/  @!P0 BRA `(.L_x_325) ;  /* 0xfffffffc00f08947 */ /* 0x002fea000383ffff */
[----:B------:R-:W-:Y:S05]  /*a670*/  BRA `(.L_x_345) ;  /* 0xfffffff800687947 */ /* 0x000fea000383ffff */
.L_x_326:
[----:B0-----:R0:W1:Y:S02]  /*a680*/  SYNCS.PHASECHK.TRANS64.TRYWAIT P0, [R6+URZ], R5 ;  /* 0x00000005060075a7 */ /* 0x001064000800017f */
[----:B-1----:R-:W-:Y:S05]  /*a690*/  @!P0 NANOSLEEP.SYNCS 0x989680 ;  /* 0x009896800000895d */ /* 0x002fea0003900000 */
[----:B------:R-:W1:Y:S02]  /*a6a0*/  @!P0 SYNCS.PHASECHK.TRANS64 P0, [R6+URZ], R5 ;  /* 0x00000005060085a7 */ /* 0x000e64000800007f */
[----:B-1----:R-:W-:Y:S05]  /*a6b0*/  @!P0 BRA `(.L_x_326) ;  /* 0xfffffffc00f08947 */ /* 0x002fea000383ffff */
[----:B------:R-:W-:Y:S05]  /*a6c0*/  BRA `(.L_x_346) ;  /* 0xfffffff800707947 */ /* 0x000fea000383ffff */
.L_x_347:
[----:B------:R-:W-:-:S00]  /*a6d0*/  BRA `(.L_x_347) ;  /* 0xfffffffc00fc7947 */ /* 0x000fc0000383ffff */
[----:B------:R-:W-:-:S00]  /*a6e0*/  NOP ;  /* 0x0000000000007918 */ /* 0x000fc00000000000 */
        /* <DEDUP_REMOVED lines=9> */
.L_x_348:


//--------------------- .nv.global.init           --------------------------
	.section	.nv.global.init,"aw",@progbits
.nv.global.init:
	.type		$str$22,@object
	.size		$str$22,($str$23 - $str$22)
$str$22:
        /*0000*/ 	.byte	0x6b, 0x5f, 0x74, 0x69, 0x6c, 0x65, 0x5f, 0x63, 0x6f, 0x75, 0x6e, 0x74, 0x20, 0x3e, 0x3d, 0x20
        /*0010*/ 	.byte	0x31, 0x00
	.type		$str$23,@object
	.size		$str$23,(__unnamed_1 - $str$23)
$str$23:
        /*0012*/ 	.byte	0x2f, 0x74, 0x6d, 0x70, 0x2f, 0x63, 0x75, 0x74, 0x6c, 0x61, 0x73, 0x73, 0x5f, 0x73, 0x77, 0x65
        /*0022*/ 	.byte	0x65, 0x70, 0x5f, 0x73, 0x72, 0x63, 0x2f, 0x69, 0x6e, 0x63, 0x6c, 0x75, 0x64, 0x65, 0x2f, 0x63
        /*0032*/ 	.byte	0x75, 0x74, 0x6c, 0x61, 0x73, 0x73, 0x2f, 0x67, 0x65, 0x6d, 0x6d, 0x2f, 0x63, 0x6f, 0x6c, 0x6c
        /*0042*/ 	.byte	0x65, 0x63, 0x74, 0x69, 0x76, 0x65, 0x2f, 0x73, 0x6d, 0x39, 0x30, 0x5f, 0x6d, 0x6d, 0x61, 0x5f
        /*0052*/ 	.byte	0x74, 0x6d, 0x61, 0x5f, 0x67, 0x6d, 0x6d, 0x61, 0x5f, 0x73, 0x73, 0x5f, 0x77, 0x61, 0x72, 0x70
        /*0062*/ 	.byte	0x73, 0x70, 0x65, 0x63, 0x69, 0x61, 0x6c, 0x69, 0x7a, 0x65, 0x64, 0x2e, 0x68, 0x70, 0x70, 0x00
	.type		__unnamed_1,@object
	.size		__unnamed_1,(.L_0 - __unnamed_1)
__unnamed_1:
        /*0072*/ 	.byte	0x76, 0x6f, 0x69, 0x64, 0x20, 0x63, 0x75, 0x74, 0x6c, 0x61, 0x73, 0x73, 0x3a, 0x3a, 0x67, 0x65
        /* <DEDUP_REMOVED lines=173> */
        /*0b52*/ 	.byte	0x00
.L_0:


//--------------------- .nv.shared._ZN7cutlass13device_kernelINS_4gemm6kernel13GemmUniversalIN4cute5tupleIJiiiiEEENS1_10collective13CollectiveMmaINS1_34MainloopSm90TmaGmmaWarpSpecializedILi11ENS5_IJNS4_1CILi4EEENSA_ILi2EEENSA_ILi1EEEEEENS1_32KernelTmaWarpSpecializedPingpongEEENS5_IJNSA_ILi64EEENSA_ILi256EEESH_EEEaNS5_IJlSD_lEEEaSK_NS4_8TiledMMAINS4_8MMA_AtomIJNS4_4SM904GMMA27MMA_64x256x32_S32S8S8_SS_TNEEEENS4_6LayoutINS5_IJSD_SD_SD_EEENS5_IJNSA_ILi0EEEST_ST_EEEEENS5_IJNS4_10UnderscoreESW_SW_EEEEENS4_23SM90_TMA_LOAD_MULTICASTENS4_14ComposedLayoutINS4_7SwizzleILi2ELi4ELi3EEENS4_18smem_ptr_flag_bitsILi8EEENSR_INS5_IJNSA_ILi8EEESH_EEENS5_IJSH_SD_EEEEEEEvNS4_8identityESZ_S19_vS1A_EENS_8epilogue10collective6detail29Sm90TmaWarpSpecializedAdapterINS1D_15DefaultEpilogueIaSK_SK_NS1C_6thread17LinearCombinationIaLi1EiiLNS1H_9ScaleType4KindE0ELNS_15FloatRoundStyleE2EaEENS1_15EpilogueDefaultEEEEEvvEEEEvNT_6ParamsE --------------------------
	.section	.nv.shared._ZN7cutlass13device_kernelINS_4gemm6kernel13GemmUniversalIN4cute5tupleIJiiiiEEENS1_10collective13CollectiveMmaINS1_34MainloopSm90TmaGmmaWarpSpecializedILi11ENS5_IJNS4_1CILi4EEENSA_ILi2EEENSA_ILi1EEEEEENS1_32KernelTmaWarpSpecializedPingpongEEENS5_IJNSA_ILi64EEENSA_ILi256EEESH_EEEaNS5_IJlSD_lEEEaSK_NS4_8TiledMMAINS4_8MMA_AtomIJNS4_4SM904GMMA27MMA_64x256x32_S32S8S8_SS_TNEEEENS4_6LayoutINS5_IJSD_SD_SD_EEENS5_IJNSA_ILi0EEEST_ST_EEEEENS5_IJNS4_10UnderscoreESW_SW_EEEEENS4_23SM90_TMA_LOAD_MULTICASTENS4_14ComposedLayoutINS4_7SwizzleILi2ELi4ELi3EEENS4_18smem_ptr_flag_bitsILi8EEENSR_INS5_IJNSA_ILi8EEESH_EEENS5_IJSH_SD_EEEEEEEvNS4_8identityESZ_S19_vS1A_EENS_8epilogue10collective6detail29Sm90TmaWarpSpecializedAdapterINS1D_15DefaultEpilogueIaSK_SK_NS1C_6thread17LinearCombinationIaLi1EiiLNS1H_9ScaleType4KindE0ELNS_15FloatRoundStyleE2EaEENS1_15EpilogueDefaultEEEEEvvEEEEvNT_6ParamsE,"aw",@nobits
	.sectionflags	@""
	.align	16
	.zero		1024


//--------------------- .nv.shared.reserved.0     --------------------------
	.section	.nv.shared.reserved.0,"aw",@nobits
	.weak		__nv_reservedSMEM_offset_0_alias
	.size		__nv_reservedSMEM_offset_0_alias, 0, 0
	.other		__nv_reservedSMEM_offset_0_alias,@"STO_CUDA_RESERVED_SHARED STV_DEFAULT"
__nv_reservedSMEM_offset_0_alias:
	.zero		0


//--------------------- .nv.global                --------------------------
	.section	.nv.global,"aw",@nobits
.nv.global:
	.type		_ZN40_INTERNAL_5aedc4bc_4_k_cu_fd7d3c40_301384cute1_E,@object
	.size		_ZN40_INTERNAL_5aedc4bc_4_k_cu_fd7d3c40_301384cute1_E,(_ZN40_INTERNAL_5aedc4bc_4_k_cu_fd7d3c40_301384cuda3std3__45__cpo6cbeginE - _ZN40_INTERNAL_5aedc4bc_4_k_cu_fd7d3c40_301384cute1_E)
_ZN40_INTERNAL_5aedc4bc_4_k_cu_fd7d3c40_301384cute1_E:
	.zero		1
	.type		_ZN40_INTERNAL_5aedc4bc_4_k_cu_fd7d3c40_301384cuda3std3__45__cpo6cbeginE,@object
	.size		_ZN40_INTERNAL_5aedc4bc_4_k_cu_fd7d3c40_301384cuda3std3__45__cpo6cbeginE,(_ZN40_INTERNAL_5aedc4bc_4_k_cu_fd7d3c40_301384cuda3std3__48in_placeE - _ZN40_INTERNAL_5aedc4bc_4_k_cu_fd7d3c40_301384cuda3std3__45__cpo6cbeginE)
_ZN40_INTERNAL_5aedc4bc_4_k_cu_fd7d3c40_301384cuda3std3__45__cpo6cbeginE:
	.zero		1
	.type		_ZN40_INTERNAL_5aedc4bc_4_k_cu_fd7d3c40_301384cuda3std3__48in_placeE,@object
	.size		_ZN40_INTERNAL_5aedc4bc_4_k_cu_fd7d3c40_301384cuda3std3__48in_placeE,(_ZN40_INTERNAL_5aedc4bc_4_k_cu_fd7d3c40_301384cuda3std6ranges3__45__cpo9iter_moveE - _ZN40_INTERNAL_5aedc4bc_4_k_cu_fd7d3c40_301384cuda3std3__48in_placeE)
_ZN40_INTERNAL_5aedc4bc_4_k_cu_fd7d3c40_301384cuda3std3__48in_placeE:
	.zero		1
	.type		_ZN40_INTERNAL_5aedc4bc_4_k_cu_fd7d3c40_301384cuda3std6ranges3__45__cpo9iter_moveE,@object
	.size		_ZN40_INTERNAL_5aedc4bc_4_k_cu_fd7d3c40_301384cuda3std6ranges3__45__cpo9iter_moveE,(_ZN40_INTERNAL_5aedc4bc_4_k_cu_fd7d3c40_301384cuda3std3__45__cpo5beginE - _ZN40_INTERNAL_5aedc4bc_4_k_cu_fd7d3c40_301384cuda3std6ranges3__45__cpo9iter_moveE)
_ZN40_INTERNAL_5aedc4bc_4_k_cu_fd7d3c40_301384cuda3std6ranges3__45__cpo9iter_moveE:
	.zero		1
	.type		_ZN40_INTERNAL_5aedc4bc_4_k_cu_fd7d3c40_301384cuda3std3__45__cpo5beginE,@object
	.size		_ZN40_INTERNAL_5aedc4bc_4_k_cu_fd7d3c40_301384cuda3std3__45__cpo5beginE,(_ZN40_INTERNAL_5aedc4bc_4_k_cu_fd7d3c40_301384cuda3std3__442_GLOBAL__N__5aedc4bc_4_k_cu_fd7d3c40_301386ignoreE - _ZN40_INTERNAL_5aedc4bc_4_k_cu_fd7d3c40_301384cuda3std3__45__cpo5beginE)
_ZN40_INTERNAL_5aedc4bc_4_k_cu_fd7d3c40_301384cuda3std3__45__cpo5beginE:
	.zero		1
	.type		_ZN40_INTERNAL_5aedc4bc_4_k_cu_fd7d3c40_301384cuda3std3__442_GLOBAL__N__5aedc4bc_4_k_cu_fd7d3c40_301386ignoreE,@object
	.size		_ZN40_INTERNAL_5aedc4bc_4_k_cu_fd7d3c40_301384cuda3std3__442_GLOBAL__N__5aedc4bc_4_k_cu_fd7d3c40_301386ignoreE,(_ZN40_INTERNAL_5aedc4bc_4_k_cu_fd7d3c40_301384cute7productE - _ZN40_INTERNAL_5aedc4bc_4_k_cu_fd7d3c40_301384cuda3std3__442_GLOBAL__N__5aedc4bc_4_k_cu_fd7d3c40_301386ignoreE)
_ZN40_INTERNAL_5aedc4bc_4_k_cu_fd7d3c40_301384cuda3std3__442_GLOBAL__N__5aedc4bc_4_k_cu_fd7d3c40_301386ignoreE:
	.zero		1
	.type		_ZN40_INTERNAL_5aedc4bc_4_k_cu_fd7d3c40_301384cute7productE,@object
	.size		_ZN40_INTERNAL_5aedc4bc_4_k_cu_fd7d3c40_301384cute7productE,(_ZN40_INTERNAL_5aedc4bc_4_k_cu_fd7d3c40_301384cuda3std3__45__cpo3endE - _ZN40_INTERNAL_5aedc4bc_4_k_cu_fd7d3c40_301384cute7productE)
_ZN40_INTERNAL_5aedc4bc_4_k_cu_fd7d3c40_301384cute7productE:
	.zero		1
	.type		_ZN40_INTERNAL_5aedc4bc_4_k_cu_fd7d3c40_301384cuda3std3__45__cpo3endE,@object
	.size		_ZN40_INTERNAL_5aedc4bc_4_k_cu_fd7d3c40_301384cuda3std3__45__cpo3endE,(_ZN40_INTERNAL_5aedc4bc_4_k_cu_fd7d3c40_301384cuda3std3__419piecewise_constructE - _ZN40_INTERNAL_5aedc4bc_4_k_cu_fd7d3c40_301384cuda3std3__45__cpo3endE)
_ZN40_INTERNAL_5aedc4bc_4_k_cu_fd7d3c40_301384cuda3std3__45__cpo3endE:
	.zero		1
	.type		_ZN40_INTERNAL_5aedc4bc_4_k_cu_fd7d3c40_301384cuda3std3__419piecewise_constructE,@object
	.size		_ZN40_INTERNAL_5aedc4bc_4_k_cu_fd7d3c40_301384cuda3std3__419piecewise_constructE,(_ZN40_INTERNAL_5aedc4bc_4_k_cu_fd7d3c40_301384cuda3std3__45__cpo4cendE - _ZN40_INTERNAL_5aedc4bc_4_k_cu_fd7d3c40_301384cuda3std3__419piecewise_constructE)
_ZN40_INTERNAL_5aedc4bc_4_k_cu_fd7d3c40_301384cuda3std3__419piecewise_constructE:
	.zero		1
	.type		_ZN40_INTERNAL_5aedc4bc_4_k_cu_fd7d3c40_301384cuda3std3__45__cpo4cendE,@object
	.size		_ZN40_INTERNAL_5aedc4bc_4_k_cu_fd7d3c40_301384cuda3std3__45__cpo4cendE,(_ZN40_INTERNAL_5aedc4bc_4_k_cu_fd7d3c40_301384cuda3std6ranges3__45__cpo4swapE - _ZN40_INTERNAL_5aedc4bc_4_k_cu_fd7d3c40_301384cuda3std3__45__cpo4cendE)
_ZN40_INTERNAL_5aedc4bc_4_k_cu_fd7d3c40_301384cuda3std3__45__cpo4cendE:
	.zero		1
	.type		_ZN40_INTERNAL_5aedc4bc_4_k_cu_fd7d3c40_301384cuda3std6ranges3__45__cpo4swapE,@object
	.size		_ZN40_INTERNAL_5aedc4bc_4_k_cu_fd7d3c40_301384cuda3std6ranges3__45__cpo4swapE,(.L_8 - _ZN40_INTERNAL_5aedc4bc_4_k_cu_fd7d3c40_301384cuda3std6ranges3__45__cpo4swapE)
_ZN40_INTERNAL_5aedc4bc_4_k_cu_fd7d3c40_301384cuda3std6ranges3__45__cpo4swapE:
	.zero		1
.L_8:


//--------------------- .nv.constant0._ZN7cutlass13device_kernelINS_4gemm6kernel13GemmUniversalIN4cute5tupleIJiiiiEEENS1_10collective13CollectiveMmaINS1_34MainloopSm90TmaGmmaWarpSpecializedILi11ENS5_IJNS4_1CILi4EEENSA_ILi2EEENSA_ILi1EEEEEENS1_32KernelTmaWarpSpecializedPingpongEEENS5_IJNSA_ILi64EEENSA_ILi256EEESH_EEEaNS5_IJlSD_lEEEaSK_NS4_8TiledMMAINS4_8MMA_AtomIJNS4_4SM904GMMA27MMA_64x256x32_S32S8S8_SS_TNEEEENS4_6LayoutINS5_IJSD_SD_SD_EEENS5_IJNSA_ILi0EEEST_ST_EEEEENS5_IJNS4_10UnderscoreESW_SW_EEEEENS4_23SM90_TMA_LOAD_MULTICASTENS4_14ComposedLayoutINS4_7SwizzleILi2ELi4ELi3EEENS4_18smem_ptr_flag_bitsILi8EEENSR_INS5_IJNSA_ILi8EEESH_EEENS5_IJSH_SD_EEEEEEEvNS4_8identityESZ_S19_vS1A_EENS_8epilogue10collective6detail29Sm90TmaWarpSpecializedAdapterINS1D_15DefaultEpilogueIaSK_SK_NS1C_6thread17LinearCombinationIaLi1EiiLNS1H_9ScaleType4KindE0ELNS_15FloatRoundStyleE2EaEENS1_15EpilogueDefaultEEEEEvvEEEEvNT_6ParamsE --------------------------
	.section	.nv.constant0._ZN7cutlass13device_kernelINS_4gemm6kernel13GemmUniversalIN4cute5tupleIJiiiiEEENS1_10collective13CollectiveMmaINS1_34MainloopSm90TmaGmmaWarpSpecializedILi11ENS5_IJNS4_1CILi4EEENSA_ILi2EEENSA_ILi1EEEEEENS1_32KernelTmaWarpSpecializedPingpongEEENS5_IJNSA_ILi64EEENSA_ILi256EEESH_EEEaNS5_IJlSD_lEEEaSK_NS4_8TiledMMAINS4_8MMA_AtomIJNS4_4SM904GMMA27MMA_64x256x32_S32S8S8_SS_TNEEEENS4_6LayoutINS5_IJSD_SD_SD_EEENS5_IJNSA_ILi0EEEST_ST_EEEEENS5_IJNS4_10UnderscoreESW_SW_EEEEENS4_23SM90_TMA_LOAD_MULTICASTENS4_14ComposedLayoutINS4_7SwizzleILi2ELi4ELi3EEENS4_18smem_ptr_flag_bitsILi8EEENSR_INS5_IJNSA_ILi8EEESH_EEENS5_IJSH_SD_EEEEEEEvNS4_8identityESZ_S19_vS1A_EENS_8epilogue10collective6detail29Sm90TmaWarpSpecializedAdapterINS1D_15DefaultEpilogueIaSK_SK_NS1C_6thread17LinearCombinationIaLi1EiiLNS1H_9ScaleType4KindE0ELNS_15FloatRoundStyleE2EaEENS1_15EpilogueDefaultEEEEEvvEEEEvNT_6ParamsE,"a",@progbits
	.sectionflags	@""
	.align	4
.nv.constant0._ZN7cutlass13device_kernelINS_4gemm6kernel13GemmUniversalIN4cute5tupleIJiiiiEEENS1_10collective13CollectiveMmaINS1_34MainloopSm90TmaGmmaWarpSpecializedILi11ENS5_IJNS4_1CILi4EEENSA_ILi2EEENSA_ILi1EEEEEENS1_32KernelTmaWarpSpecializedPingpongEEENS5_IJNSA_ILi64EEENSA_ILi256EEESH_EEEaNS5_IJlSD_lEEEaSK_NS4_8TiledMMAINS4_8MMA_AtomIJNS4_4SM904GMMA27MMA_64x256x32_S32S8S8_SS_TNEEEENS4_6LayoutINS5_IJSD_SD_SD_EEENS5_IJNSA_ILi0EEEST_ST_EEEEENS5_IJNS4_10UnderscoreESW_SW_EEEEENS4_23SM90_TMA_LOAD_MULTICASTENS4_14ComposedLayoutINS4_7SwizzleILi2ELi4ELi3EEENS4_18smem_ptr_flag_bitsILi8EEENSR_INS5_IJNSA_ILi8EEESH_EEENS5_IJSH_SD_EEEEEEEvNS4_8identityESZ_S19_vS1A_EENS_8epilogue10collective6detail29Sm90TmaWarpSpecializedAdapterINS1D_15DefaultEpilogueIaSK_SK_NS1C_6thread17LinearCombinationIaLi1EiiLNS1H_9ScaleType4KindE0ELNS_15FloatRoundStyleE2EaEENS1_15EpilogueDefaultEEEEEvvEEEEvNT_6ParamsE:
	.zero		1664


//--------------------- SYMBOLS --------------------------

	.type		.nv.reservedSmem.offset0,@object
	.size		.nv.reservedSmem.offset0,0x4
	.type		__assertfail,@function
